	.target	sm_90a

	.elftype	@"ET_EXEC"


//--------------------- .note.nv.tkinfo           --------------------------
	.section	.note.nv.tkinfo,"",@"SHT_NOTE"
	.sectionflags	@"SHF_NOTE_NV_TKINFO"
	.tkinfo
        /*0018*/ 	.word	0x00000002
        /*0030*/ 	.string	""
        /*0030*/ 	.string	"ptxas"
        /*0030*/ 	.string	"Cuda compilation tools, release 13.0, V13.0.88"
        /*0030*/ 	.string	"Build cuda_13.0.r13.0/compiler.36424714_0"
        /*0030*/ 	.string	"-arch sm_90a -m 64 "



//--------------------- .note.nv.cuinfo           --------------------------
	.section	.note.nv.cuinfo,"",@"SHT_NOTE"
	.sectionflags	@"SHF_NOTE_NV_CUINFO"
        /*0018*/ 	.short	0x0002
        /*001a*/ 	.short	0x005a
        /*001c*/ 	.short	0x0082
	.zero		2


//--------------------- .nv.info                  --------------------------
	.section	.nv.info,"",@"SHT_CUDA_INFO"
	.align	4


	//----- nvinfo : EIATTR_REGCOUNT
	.align		4
        /*0000*/ 	.byte	0x04, 0x2f
        /*0002*/ 	.short	(.L_15 - .L_14)
	.align		4
.L_14:
        /*0004*/ 	.word	index@(_ZN7cutlass13device_kernelINS_4gemm6kernel13GemmUniversalIN4cute5tupleIJiiiiEEENS1_10collective13CollectiveMmaINS1_34MainloopSm90TmaGmmaWarpSpecializedILi2ENS5_IJNS4_1CILi1EEESB_SB_EEENS1_35KernelTmaWarpSpecializedCooperativeEEENS5_IJNSA_ILi256EEENSA_ILi64EEENSA_ILi128EEEEEENS_10bfloat16_tENS5_IJlSB_lEEESJ_SK_NS4_8TiledMMAINS4_8MMA_AtomIJNS4_4SM904GMMA27MMA_64x64x16_F32BF16BF16_SSILNSO_5MajorE0ELSQ_0ELNSO_7ScaleInE1ELSR_1EEEEEENS4_6LayoutINS5_IJNSA_ILi2EEESB_SB_EEENS5_IJSB_NSA_ILi0EEESX_EEEEENS5_IJNS4_10UnderscoreES10_S10_EEEEENS4_13SM90_TMA_LOADENS4_14ComposedLayoutINS4_7SwizzleILi3ELi4ELi3EEENS4_18smem_ptr_flag_bitsILi16EEENSU_INS5_IJNSA_ILi8EEESG_EEENS5_IJSG_SB_EEEEEEEvNS4_8identityES13_S1D_vS1E_EENS_8epilogue10collective6detail29Sm90TmaWarpSpecializedAdapterINS1H_15DefaultEpilogueISJ_SK_SK_NS1G_6thread17LinearCombinationISJ_Li1EffLNS1L_9ScaleType4KindE0ELNS_15FloatRoundStyleE2ESJ_EENS1_15EpilogueDefaultEEEEEvvEEEEvNT_6ParamsE)
        /*0008*/ 	.word	0x000000a8


	//----- nvinfo : EIATTR_FRAME_SIZE
	.align		4
.L_15:
        /*000c*/ 	.byte	0x04, 0x11
        /*000e*/ 	.short	(.L_17 - .L_16)
	.align		4
.L_16:
        /*0010*/ 	.word	index@(_ZN7cutlass13device_kernelINS_4gemm6kernel13GemmUniversalIN4cute5tupleIJiiiiEEENS1_10collective13CollectiveMmaINS1_34MainloopSm90TmaGmmaWarpSpecializedILi2ENS5_IJNS4_1CILi1EEESB_SB_EEENS1_35KernelTmaWarpSpecializedCooperativeEEENS5_IJNSA_ILi256EEENSA_ILi64EEENSA_ILi128EEEEEENS_10bfloat16_tENS5_IJlSB_lEEESJ_SK_NS4_8TiledMMAINS4_8MMA_AtomIJNS4_4SM904GMMA27MMA_64x64x16_F32BF16BF16_SSILNSO_5MajorE0ELSQ_0ELNSO_7ScaleInE1ELSR_1EEEEEENS4_6LayoutINS5_IJNSA_ILi2EEESB_SB_EEENS5_IJSB_NSA_ILi0EEESX_EEEEENS5_IJNS4_10UnderscoreES10_S10_EEEEENS4_13SM90_TMA_LOADENS4_14ComposedLayoutINS4_7SwizzleILi3ELi4ELi3EEENS4_18smem_ptr_flag_bitsILi16EEENSU_INS5_IJNSA_ILi8EEESG_EEENS5_IJSG_SB_EEEEEEEvNS4_8identityES13_S1D_vS1E_EENS_8epilogue10collective6detail29Sm90TmaWarpSpecializedAdapterINS1H_15DefaultEpilogueISJ_SK_SK_NS1G_6thread17LinearCombinationISJ_Li1EffLNS1L_9ScaleType4KindE0ELNS_15FloatRoundStyleE2ESJ_EENS1_15EpilogueDefaultEEEEEvvEEEEvNT_6ParamsE)
        /*0014*/ 	.word	0x00000000


	//----- nvinfo : EIATTR_MIN_STACK_SIZE
	.align		4
.L_17:
        /*0018*/ 	.byte	0x04, 0x12
        /*001a*/ 	.short	(.L_19 - .L_18)
	.align		4
.L_18:
        /*001c*/ 	.word	index@(_ZN7cutlass13device_kernelINS_4gemm6kernel13GemmUniversalIN4cute5tupleIJiiiiEEENS1_10collective13CollectiveMmaINS1_34MainloopSm90TmaGmmaWarpSpecializedILi2ENS5_IJNS4_1CILi1EEESB_SB_EEENS1_35KernelTmaWarpSpecializedCooperativeEEENS5_IJNSA_ILi256EEENSA_ILi64EEENSA_ILi128EEEEEENS_10bfloat16_tENS5_IJlSB_lEEESJ_SK_NS4_8TiledMMAINS4_8MMA_AtomIJNS4_4SM904GMMA27MMA_64x64x16_F32BF16BF16_SSILNSO_5MajorE0ELSQ_0ELNSO_7ScaleInE1ELSR_1EEEEEENS4_6LayoutINS5_IJNSA_ILi2EEESB_SB_EEENS5_IJSB_NSA_ILi0EEESX_EEEEENS5_IJNS4_10UnderscoreES10_S10_EEEEENS4_13SM90_TMA_LOADENS4_14ComposedLayoutINS4_7SwizzleILi3ELi4ELi3EEENS4_18smem_ptr_flag_bitsILi16EEENSU_INS5_IJNSA_ILi8EEESG_EEENS5_IJSG_SB_EEEEEEEvNS4_8identityES13_S1D_vS1E_EENS_8epilogue10collective6detail29Sm90TmaWarpSpecializedAdapterINS1H_15DefaultEpilogueISJ_SK_SK_NS1G_6thread17LinearCombinationISJ_Li1EffLNS1L_9ScaleType4KindE0ELNS_15FloatRoundStyleE2ESJ_EENS1_15EpilogueDefaultEEEEEvvEEEEvNT_6ParamsE)
        /*0020*/ 	.word	0x00000000
.L_19:


//--------------------- .nv.compat                --------------------------
	.section	.nv.compat,"",@"SHT_CUDA_COMPAT_INFO"
	.align	4
        /*0000*/ 	.byte	0x02, 0x09, 0x01, 0x00, 0x02, 0x02, 0x04, 0x00, 0x02, 0x05, 0x05, 0x00, 0x03, 0x07, 0x01, 0x01
        /*0010*/ 	.byte	0x02, 0x03, 0x01, 0x00, 0x02, 0x06, 0x01, 0x00, 0x04, 0x0b, 0x08, 0x00, 0x00, 0x00, 0x00, 0x00
        /*0020*/ 	.byte	0x00, 0x00, 0x00, 0x00


//--------------------- .nv.info._ZN7cutlass13device_kernelINS_4gemm6kernel13GemmUniversalIN4cute5tupleIJiiiiEEENS1_10collective13CollectiveMmaINS1_34MainloopSm90TmaGmmaWarpSpecializedILi2ENS5_IJNS4_1CILi1EEESB_SB_EEENS1_35KernelTmaWarpSpecializedCooperativeEEENS5_IJNSA_ILi256EEENSA_ILi64EEENSA_ILi128EEEEEENS_10bfloat16_tENS5_IJlSB_lEEESJ_SK_NS4_8TiledMMAINS4_8MMA_AtomIJNS4_4SM904GMMA27MMA_64x64x16_F32BF16BF16_SSILNSO_5MajorE0ELSQ_0ELNSO_7ScaleInE1ELSR_1EEEEEENS4_6LayoutINS5_IJNSA_ILi2EEESB_SB_EEENS5_IJSB_NSA_ILi0EEESX_EEEEENS5_IJNS4_10UnderscoreES10_S10_EEEEENS4_13SM90_TMA_LOADENS4_14ComposedLayoutINS4_7SwizzleILi3ELi4ELi3EEENS4_18smem_ptr_flag_bitsILi16EEENSU_INS5_IJNSA_ILi8EEESG_EEENS5_IJSG_SB_EEEEEEEvNS4_8identityES13_S1D_vS1E_EENS_8epilogue10collective6detail29Sm90TmaWarpSpecializedAdapterINS1H_15DefaultEpilogueISJ_SK_SK_NS1G_6thread17LinearCombinationISJ_Li1EffLNS1L_9ScaleType4KindE0ELNS_15FloatRoundStyleE2ESJ_EENS1_15EpilogueDefaultEEEEEvvEEEEvNT_6ParamsE --------------------------
	.section	.nv.info._ZN7cutlass13device_kernelINS_4gemm6kernel13GemmUniversalIN4cute5tupleIJiiiiEEENS1_10collective13CollectiveMmaINS1_34MainloopSm90TmaGmmaWarpSpecializedILi2ENS5_IJNS4_1CILi1EEESB_SB_EEENS1_35KernelTmaWarpSpecializedCooperativeEEENS5_IJNSA_ILi256EEENSA_ILi64EEENSA_ILi128EEEEEENS_10bfloat16_tENS5_IJlSB_lEEESJ_SK_NS4_8TiledMMAINS4_8MMA_AtomIJNS4_4SM904GMMA27MMA_64x64x16_F32BF16BF16_SSILNSO_5MajorE0ELSQ_0ELNSO_7ScaleInE1ELSR_1EEEEEENS4_6LayoutINS5_IJNSA_ILi2EEESB_SB_EEENS5_IJSB_NSA_ILi0EEESX_EEEEENS5_IJNS4_10UnderscoreES10_S10_EEEEENS4_13SM90_TMA_LOADENS4_14ComposedLayoutINS4_7SwizzleILi3ELi4ELi3EEENS4_18smem_ptr_flag_bitsILi16EEENSU_INS5_IJNSA_ILi8EEESG_EEENS5_IJSG_SB_EEEEEEEvNS4_8identityES13_S1D_vS1E_EENS_8epilogue10collective6detail29Sm90TmaWarpSpecializedAdapterINS1H_15DefaultEpilogueISJ_SK_SK_NS1G_6thread17LinearCombinationISJ_Li1EffLNS1L_9ScaleType4KindE0ELNS_15FloatRoundStyleE2ESJ_EENS1_15EpilogueDefaultEEEEEvvEEEEvNT_6ParamsE,"",@"SHT_CUDA_INFO"
	.sectionflags	@""
	.align	4


	//----- nvinfo : EIATTR_CUDA_API_VERSION
	.align		4
        /*0000*/ 	.byte	0x04, 0x37
        /*0002*/ 	.short	(.L_21 - .L_20)
.L_20:
        /*0004*/ 	.word	0x00000082


	//----- nvinfo : EIATTR_KPARAM_INFO
	.align		4
.L_21:
        /*0008*/ 	.byte	0x04, 0x17
        /*000a*/ 	.short	(.L_23 - .L_22)
.L_22:
        /*000c*/ 	.word	0x00000000
        /*0010*/ 	.short	0x0000
        /*0012*/ 	.short	0x0070
        /*0014*/ 	.byte	0x00, 0xf0, 0x01, 0x10


	//----- nvinfo : EIATTR_SPARSE_MMA_MASK
	.align		4
.L_23:
        /*0018*/ 	.byte	0x03, 0x50
        /*001a*/ 	.short	0x0000


	//----- nvinfo : EIATTR_MAXREG_COUNT
	.align		4
        /*001c*/ 	.byte	0x03, 0x1b
        /*001e*/ 	.short	0x00a8


	//----- nvinfo : EIATTR_NUM_BARRIERS
	.align		4
        /*0020*/ 	.byte	0x02, 0x4c
        /*0022*/ 	.byte	0x01
	.zero		1


	//----- nvinfo : EIATTR_EXTERNS
	.align		4
        /*0024*/ 	.byte	0x04, 0x0f
        /*0026*/ 	.short	(.L_25 - .L_24)


	//   ....[0]....
	.align		4
.L_24:
        /*0028*/ 	.word	index@(__assertfail)


	//----- nvinfo : EIATTR_MERCURY_ISA_VERSION
	.align		4
.L_25:
        /*002c*/ 	.byte	0x03, 0x5f
        /*002e*/ 	.short	0x0101


	//----- nvinfo : EIATTR_INT_WARP_WIDE_INSTR_OFFSETS
	.align		4
        /*0030*/ 	.byte	0x04, 0x31
        /*0032*/ 	.short	(.L_27 - .L_26)


	//   ....[0]....
.L_26:
        /*0034*/ 	.word	0x00000370


	//   ....[1]....
        /*0038*/ 	.word	0x00000380


	//   ....[2]....
        /*003c*/ 	.word	0x000004b0


	//----- nvinfo : EIATTR_COOP_GROUP_MASK_REGIDS
	.align		4
.L_27:
        /*0040*/ 	.byte	0x04, 0x29
        /*0042*/ 	.short	(.L_29 - .L_28)


	//   ....[0]....
.L_28:
        /*0044*/ 	.word	0xffffffff


	//   ....[1]....
        /*0048*/ 	.word	0xffffffff


	//   ....[2]....
        /*004c*/ 	.word	0xffffffff


	//   ....[3]....
        /*0050*/ 	.word	0xffffffff


	//   ....[4]....
        /*0054*/ 	.word	0xffffffff


	//----- nvinfo : EIATTR_COOP_GROUP_INSTR_OFFSETS
	.align		4
.L_29:
        /*0058*/ 	.byte	0x04, 0x28
        /*005a*/ 	.short	(.L_31 - .L_30)


	//   ....[0]....
.L_30:
        /*005c*/ 	.word	0x00000060


	//   ....[1]....
        /*0060*/ 	.word	0x00000070


	//   ....[2]....
        /*0064*/ 	.word	0x00000130


	//   ....[3]....
        /*0068*/ 	.word	0x00000280


	//   ....[4]....
        /*006c*/ 	.word	0x000011c0


	//----- nvinfo : EIATTR_REG_RECONFIG
	.align		4
.L_31:
        /*0070*/ 	.byte	0x01, 0x54
	.zero		2


	//----- nvinfo : EIATTR_SYSCALL_OFFSETS
	.align		4
        /*0074*/ 	.byte	0x04, 0x46
        /*0076*/ 	.short	(.L_33 - .L_32)


	//   ....[0]....
.L_32:
        /*0078*/ 	.word	0x000013b0


	//----- nvinfo : EIATTR_MBARRIER_INSTR_OFFSETS
	.align		4
.L_33:
        /*007c*/ 	.byte	0x04, 0x39
        /*007e*/ 	.short	(.L_35 - .L_34)


	//   ....[0]....
.L_34:
        /*0080*/ 	.word	0x00000230
        /*0084*/ 	.word	0x000000ff
        /*0088*/ 	.word	0x00000000
        /*008c*/ 	.short	0x0100
        /*008e*/ 	.byte	0x08
	.zero		1


	//   ....[1]....
        /*0090*/ 	.word	0x00000240
        /*0094*/ 	.word	0x000000ff
        /*0098*/ 	.word	0x00000010
        /*009c*/ 	.short	0x0100
        /*009e*/ 	.byte	0x08
	.zero		1


	//   ....[2]....
        /*00a0*/ 	.word	0x00000250
        /*00a4*/ 	.word	0x000000ff
        /*00a8*/ 	.word	0x00000008
        /*00ac*/ 	.short	0x0100
        /*00ae*/ 	.byte	0x08
	.zero		1


	//   ....[3]....
        /*00b0*/ 	.word	0x00000260
        /*00b4*/ 	.word	0x000000ff
        /*00b8*/ 	.word	0x00000018
        /*00bc*/ 	.short	0x0100
        /*00be*/ 	.byte	0x08
	.zero		1


	//   ....[4]....
        /*00c0*/ 	.word	0x00000530
        /*00c4*/ 	.word	0x000000ff
        /*00c8*/ 	.word	0x00000030
        /*00cc*/ 	.short	0x0100
        /*00ce*/ 	.byte	0x08
	.zero		1


	//   ....[5]....
        /*00d0*/ 	.word	0x00000590
        /*00d4*/ 	.word	0x000000ff
        /*00d8*/ 	.word	0x00000038
        /*00dc*/ 	.short	0x0100
        /*00de*/ 	.byte	0x08
	.zero		1


	//   ....[6]....
        /*00e0*/ 	.word	0x00001430
        /*00e4*/ 	.word	0x00000003
        /*00e8*/ 	.word	0x00000000
        /*00ec*/ 	.short	0x010a
        /*00ee*/ 	.byte	0x3f
	.zero		1


	//   ....[7]....
        /*00f0*/ 	.word	0x00001490
        /*00f4*/ 	.word	0x00000003
        /*00f8*/ 	.word	0x00000000
        /*00fc*/ 	.short	0x010a
        /*00fe*/ 	.byte	0x3f
	.zero		1


	//   ....[8]....
        /*0100*/ 	.word	0x00001cc0
        /*0104*/ 	.word	0x000000ff
        /*0108*/ 	.word	0x00000000
        /*010c*/ 	.short	0x010a
        /*010e*/ 	.byte	0x04
	.zero		1


	//   ....[9]....
        /*0110*/ 	.word	0x00001d00
        /*0114*/ 	.word	0x000000ff
        /*0118*/ 	.word	0x00000000
        /*011c*/ 	.short	0x010a
        /*011e*/ 	.byte	0x04
	.zero		1


	//   ....[10]....
        /*0120*/ 	.word	0x00002420
        /*0124*/ 	.word	0x000000ff
        /*0128*/ 	.word	0x00000000
        /*012c*/ 	.short	0x0101
        /*012e*/ 	.byte	0x0a
	.zero		1


	//   ....[11]....
        /*0130*/ 	.word	0x000025e0
        /*0134*/ 	.word	0x000000ff
        /*0138*/ 	.word	0x00000000
        /*013c*/ 	.short	0x0101
        /*013e*/ 	.byte	0x04
	.zero		1


	//   ....[12]....
        /*0140*/ 	.word	0x00008320
        /*0144*/ 	.word	0x0000000e
        /*0148*/ 	.word	0x00000010
        /*014c*/ 	.short	0x010a
        /*014e*/ 	.byte	0x3f
	.zero		1


	//   ....[13]....
        /*0150*/ 	.word	0x000087a0
        /*0154*/ 	.word	0x00000005
        /*0158*/ 	.word	0x00000038
        /*015c*/ 	.short	0x0101
        /*015e*/ 	.byte	0x3f
	.zero		1


	//   ....[14]....
        /*0160*/ 	.word	0x00008eb0
        /*0164*/ 	.word	0x00000007
        /*0168*/ 	.word	0x00000000
        /*016c*/ 	.short	0x010a
        /*016e*/ 	.byte	0x3f
	.zero		1


	//   ....[15]....
        /*0170*/ 	.word	0x00008f30
        /*0174*/ 	.word	0x00000003
        /*0178*/ 	.word	0x00000000
        /*017c*/ 	.short	0x010a
        /*017e*/ 	.byte	0x3f
	.zero		1


	//   ....[16]....
        /*0180*/ 	.word	0x00008f90
        /*0184*/ 	.word	0x00000003
        /*0188*/ 	.word	0x00000000
        /*018c*/ 	.short	0x010a
        /*018e*/ 	.byte	0x3f
	.zero		1


	//   ....[17]....
        /*0190*/ 	.word	0x00008ff0
        /*0194*/ 	.word	0x00000004
        /*0198*/ 	.word	0x00000000
        /*019c*/ 	.short	0x010a
        /*019e*/ 	.byte	0x3f
	.zero		1


	//   ....[18]....
        /*01a0*/ 	.word	0x000090c0
        /*01a4*/ 	.word	0x0000000e
        /*01a8*/ 	.word	0x00000010
        /*01ac*/ 	.short	0x010a
        /*01ae*/ 	.byte	0x3f
	.zero		1


	//   ....[19]....
        /*01b0*/ 	.word	0x00009190
        /*01b4*/ 	.word	0x00000007
        /*01b8*/ 	.word	0x00000000
        /*01bc*/ 	.short	0x010a
        /*01be*/ 	.byte	0x3f
	.zero		1


	//----- nvinfo : EIATTR_NUM_MBARRIERS
	.align		4
.L_35:
        /*01c0*/ 	.byte	0x03, 0x38
        /*01c2*/ 	.short	0x0006


	//----- nvinfo : EIATTR_EXIT_INSTR_OFFSETS
	.align		4
        /*01c4*/ 	.byte	0x04, 0x1c
        /*01c6*/ 	.short	(.L_37 - .L_36)


	//   ....[0]....
.L_36:
        /*01c8*/ 	.word	0x00000630


	//   ....[1]....
        /*01cc*/ 	.word	0x00000f00


	//   ....[2]....
        /*01d0*/ 	.word	0x00007a00


	//   ....[3]....
        /*01d4*/ 	.word	0x00008030


	//   ....[4]....
        /*01d8*/ 	.word	0x00008f80


	//----- nvinfo : EIATTR_MAX_THREADS
	.align		4
.L_37:
        /*01dc*/ 	.byte	0x04, 0x05
        /*01de*/ 	.short	(.L_39 - .L_38)
.L_38:
        /*01e0*/ 	.word	0x00000180
        /*01e4*/ 	.word	0x00000001
        /*01e8*/ 	.word	0x00000001


	//----- nvinfo : EIATTR_CRS_STACK_SIZE
	.align		4
.L_39:
        /*01ec*/ 	.byte	0x04, 0x1e
        /*01ee*/ 	.short	(.L_41 - .L_40)
.L_40:
        /*01f0*/ 	.word	0x00000000


	//----- nvinfo : EIATTR_CBANK_PARAM_SIZE
	.align		4
.L_41:
        /*01f4*/ 	.byte	0x03, 0x19
        /*01f6*/ 	.short	0x0470


	//----- nvinfo : EIATTR_PARAM_CBANK
	.align		4
        /*01f8*/ 	.byte	0x04, 0x0a
        /*01fa*/ 	.short	(.L_43 - .L_42)
	.align		4
.L_42:
        /*01fc*/ 	.word	index@(.nv.constant0._ZN7cutlass13device_kernelINS_4gemm6kernel13GemmUniversalIN4cute5tupleIJiiiiEEENS1_10collective13CollectiveMmaINS1_34MainloopSm90TmaGmmaWarpSpecializedILi2ENS5_IJNS4_1CILi1EEESB_SB_EEENS1_35KernelTmaWarpSpecializedCooperativeEEENS5_IJNSA_ILi256EEENSA_ILi64EEENSA_ILi128EEEEEENS_10bfloat16_tENS5_IJlSB_lEEESJ_SK_NS4_8TiledMMAINS4_8MMA_AtomIJNS4_4SM904GMMA27MMA_64x64x16_F32BF16BF16_SSILNSO_5MajorE0ELSQ_0ELNSO_7ScaleInE1ELSR_1EEEEEENS4_6LayoutINS5_IJNSA_ILi2EEESB_SB_EEENS5_IJSB_NSA_ILi0EEESX_EEEEENS5_IJNS4_10UnderscoreES10_S10_EEEEENS4_13SM90_TMA_LOADENS4_14ComposedLayoutINS4_7SwizzleILi3ELi4ELi3EEENS4_18smem_ptr_flag_bitsILi16EEENSU_INS5_IJNSA_ILi8EEESG_EEENS5_IJSG_SB_EEEEEEEvNS4_8identityES13_S1D_vS1E_EENS_8epilogue10collective6detail29Sm90TmaWarpSpecializedAdapterINS1H_15DefaultEpilogueISJ_SK_SK_NS1G_6thread17LinearCombinationISJ_Li1EffLNS1L_9ScaleType4KindE0ELNS_15FloatRoundStyleE2ESJ_EENS1_15EpilogueDefaultEEEEEvvEEEEvNT_6ParamsE)
        /*0200*/ 	.short	0x0210
        /*0202*/ 	.short	0x0470


	//----- nvinfo : EIATTR_SW_WAR
	.align		4
.L_43:
        /*0204*/ 	.byte	0x04, 0x36
        /*0206*/ 	.short	(.L_45 - .L_44)
.L_44:
        /*0208*/ 	.word	0x00000008
.L_45:


//--------------------- .nv.callgraph             --------------------------
	.section	.nv.callgraph,"",@"SHT_CUDA_CALLGRAPH"
	.align	4
	.sectionentsize	8
	.align		4
        /*0000*/ 	.word	0x00000000
	.align		4
        /*0004*/ 	.word	0xffffffff
	.align		4
        /*0008*/ 	.word	index@(_ZN7cutlass13device_kernelINS_4gemm6kernel13GemmUniversalIN4cute5tupleIJiiiiEEENS1_10collective13CollectiveMmaINS1_34MainloopSm90TmaGmmaWarpSpecializedILi2ENS5_IJNS4_1CILi1EEESB_SB_EEENS1_35KernelTmaWarpSpecializedCooperativeEEENS5_IJNSA_ILi256EEENSA_ILi64EEENSA_ILi128EEEEEENS_10bfloat16_tENS5_IJlSB_lEEESJ_SK_NS4_8TiledMMAINS4_8MMA_AtomIJNS4_4SM904GMMA27MMA_64x64x16_F32BF16BF16_SSILNSO_5MajorE0ELSQ_0ELNSO_7ScaleInE1ELSR_1EEEEEENS4_6LayoutINS5_IJNSA_ILi2EEESB_SB_EEENS5_IJSB_NSA_ILi0EEESX_EEEEENS5_IJNS4_10UnderscoreES10_S10_EEEEENS4_13SM90_TMA_LOADENS4_14ComposedLayoutINS4_7SwizzleILi3ELi4ELi3EEENS4_18smem_ptr_flag_bitsILi16EEENSU_INS5_IJNSA_ILi8EEESG_EEENS5_IJSG_SB_EEEEEEEvNS4_8identityES13_S1D_vS1E_EENS_8epilogue10collective6detail29Sm90TmaWarpSpecializedAdapterINS1H_15DefaultEpilogueISJ_SK_SK_NS1G_6thread17LinearCombinationISJ_Li1EffLNS1L_9ScaleType4KindE0ELNS_15FloatRoundStyleE2ESJ_EENS1_15EpilogueDefaultEEEEEvvEEEEvNT_6ParamsE)
	.align		4
        /*000c*/ 	.word	index@(__assertfail)
	.align		4
        /*0010*/ 	.word	0x00000000
	.align		4
        /*0014*/ 	.word	0xfffffffe
	.align		4
        /*0018*/ 	.word	0x00000000
	.align		4
        /*001c*/ 	.word	0xfffffffd
	.align		4
        /*0020*/ 	.word	0x00000000
	.align		4
        /*0024*/ 	.word	0xfffffffc


//--------------------- .nv.constant4             --------------------------
	.section	.nv.constant4,"a",@progbits
	.align	8
	.align		8
.nv.constant4:
        /*0000*/ 	.dword	__assertfail
	.align		8
        /*0008*/ 	.dword	__unnamed_1
	.align		8
        /*0010*/ 	.dword	_ZN40_INTERNAL_7062c1ba_4_k_cu_ed402684_295504cuda3std3__45__cpo5beginE
	.align		8
        /*0018*/ 	.dword	_ZN40_INTERNAL_7062c1ba_4_k_cu_ed402684_295504cuda3std3__45__cpo3endE
	.align		8
        /*0020*/ 	.dword	_ZN40_INTERNAL_7062c1ba_4_k_cu_ed402684_295504cuda3std3__45__cpo6cbeginE
	.align		8
        /*0028*/ 	.dword	_ZN40_INTERNAL_7062c1ba_4_k_cu_ed402684_295504cuda3std3__45__cpo4cendE
	.align		8
        /*0030*/ 	.dword	_ZN40_INTERNAL_7062c1ba_4_k_cu_ed402684_295504cuda3std3__442_GLOBAL__N__7062c1ba_4_k_cu_ed402684_295506ignoreE
	.align		8
        /*0038*/ 	.dword	_ZN40_INTERNAL_7062c1ba_4_k_cu_ed402684_295504cuda3std3__419piecewise_constructE
	.align		8
        /*0040*/ 	.dword	_ZN40_INTERNAL_7062c1ba_4_k_cu_ed402684_295504cuda3std3__48in_placeE
	.align		8
        /*0048*/ 	.dword	_ZN40_INTERNAL_7062c1ba_4_k_cu_ed402684_295504cuda3std6ranges3__45__cpo4swapE
	.align		8
        /*0050*/ 	.dword	_ZN40_INTERNAL_7062c1ba_4_k_cu_ed402684_295504cuda3std6ranges3__45__cpo9iter_moveE
	.align		8
        /*0058*/ 	.dword	_ZN40_INTERNAL_7062c1ba_4_k_cu_ed402684_295504cute7productE
	.align		8
        /*0060*/ 	.dword	_ZN40_INTERNAL_7062c1ba_4_k_cu_ed402684_295504cute1_E
	.align		8
        /*0068*/ 	.dword	$str$22
	.align		8
        /*0070*/ 	.dword	$str$23


//--------------------- .text._ZN7cutlass13device_kernelINS_4gemm6kernel13GemmUniversalIN4cute5tupleIJiiiiEEENS1_10collective13CollectiveMmaINS1_34MainloopSm90TmaGmmaWarpSpecializedILi2ENS5_IJNS4_1CILi1EEESB_SB_EEENS1_35KernelTmaWarpSpecializedCooperativeEEENS5_IJNSA_ILi256EEENSA_ILi64EEENSA_ILi128EEEEEENS_10bfloat16_tENS5_IJlSB_lEEESJ_SK_NS4_8TiledMMAINS4_8MMA_AtomIJNS4_4SM904GMMA27MMA_64x64x16_F32BF16BF16_SSILNSO_5MajorE0ELSQ_0ELNSO_7ScaleInE1ELSR_1EEEEEENS4_6LayoutINS5_IJNSA_ILi2EEESB_SB_EEENS5_IJSB_NSA_ILi0EEESX_EEEEENS5_IJNS4_10UnderscoreES10_S10_EEEEENS4_13SM90_TMA_LOADENS4_14ComposedLayoutINS4_7SwizzleILi3ELi4ELi3EEENS4_18smem_ptr_flag_bitsILi16EEENSU_INS5_IJNSA_ILi8EEESG_EEENS5_IJSG_SB_EEEEEEEvNS4_8identityES13_S1D_vS1E_EENS_8epilogue10collective6detail29Sm90TmaWarpSpecializedAdapterINS1H_15DefaultEpilogueISJ_SK_SK_NS1G_6thread17LinearCombinationISJ_Li1EffLNS1L_9ScaleType4KindE0ELNS_15FloatRoundStyleE2ESJ_EENS1_15EpilogueDefaultEEEEEvvEEEEvNT_6ParamsE --------------------------
	.section	.text._ZN7cutlass13device_kernelINS_4gemm6kernel13GemmUniversalIN4cute5tupleIJiiiiEEENS1_10collective13CollectiveMmaINS1_34MainloopSm90TmaGmmaWarpSpecializedILi2ENS5_IJNS4_1CILi1EEESB_SB_EEENS1_35KernelTmaWarpSpecializedCooperativeEEENS5_IJNSA_ILi256EEENSA_ILi64EEENSA_ILi128EEEEEENS_10bfloat16_tENS5_IJlSB_lEEESJ_SK_NS4_8TiledMMAINS4_8MMA_AtomIJNS4_4SM904GMMA27MMA_64x64x16_F32BF16BF16_SSILNSO_5MajorE0ELSQ_0ELNSO_7ScaleInE1ELSR_1EEEEEENS4_6LayoutINS5_IJNSA_ILi2EEESB_SB_EEENS5_IJSB_NSA_ILi0EEESX_EEEEENS5_IJNS4_10UnderscoreES10_S10_EEEEENS4_13SM90_TMA_LOADENS4_14ComposedLayoutINS4_7SwizzleILi3ELi4ELi3EEENS4_18smem_ptr_flag_bitsILi16EEENSU_INS5_IJNSA_ILi8EEESG_EEENS5_IJSG_SB_EEEEEEEvNS4_8identityES13_S1D_vS1E_EENS_8epilogue10collective6detail29Sm90TmaWarpSpecializedAdapterINS1H_15DefaultEpilogueISJ_SK_SK_NS1G_6thread17LinearCombinationISJ_Li1EffLNS1L_9ScaleType4KindE0ELNS_15FloatRoundStyleE2ESJ_EENS1_15EpilogueDefaultEEEEEvvEEEEvNT_6ParamsE,"ax",@progbits
	.align	128
.text._ZN7cutlass13device_kernelINS_4gemm6kernel13GemmUniversalIN4cute5tupleIJiiiiEEENS1_10collective13CollectiveMmaINS1_34MainloopSm90TmaGmmaWarpSpecializedILi2ENS5_IJNS4_1CILi1EEESB_SB_EEENS1_35KernelTmaWarpSpecializedCooperativeEEENS5_IJNSA_ILi256EEENSA_ILi64EEENSA_ILi128EEEEEENS_10bfloat16_tENS5_IJlSB_lEEESJ_SK_NS4_8TiledMMAINS4_8MMA_AtomIJNS4_4SM904GMMA27MMA_64x64x16_F32BF16BF16_SSILNSO_5MajorE0ELSQ_0ELNSO_7ScaleInE1ELSR_1EEEEEENS4_6LayoutINS5_IJNSA_ILi2EEESB_SB_EEENS5_IJSB_NSA_ILi0EEESX_EEEEENS5_IJNS4_10UnderscoreES10_S10_EEEEENS4_13SM90_TMA_LOADENS4_14ComposedLayoutINS4_7SwizzleILi3ELi4ELi3EEENS4_18smem_ptr_flag_bitsILi16EEENSU_INS5_IJNSA_ILi8EEESG_EEENS5_IJSG_SB_EEEEEEEvNS4_8identityES13_S1D_vS1E_EENS_8epilogue10collective6detail29Sm90TmaWarpSpecializedAdapterINS1H_15DefaultEpilogueISJ_SK_SK_NS1G_6thread17LinearCombinationISJ_Li1EffLNS1L_9ScaleType4KindE0ELNS_15FloatRoundStyleE2ESJ_EENS1_15EpilogueDefaultEEEEEvvEEEEvNT_6ParamsE:
        .type           _ZN7cutlass13device_kernelINS_4gemm6kernel13GemmUniversalIN4cute5tupleIJiiiiEEENS1_10collective13CollectiveMmaINS1_34MainloopSm90TmaGmmaWarpSpecializedILi2ENS5_IJNS4_1CILi1EEESB_SB_EEENS1_35KernelTmaWarpSpecializedCooperativeEEENS5_IJNSA_ILi256EEENSA_ILi64EEENSA_ILi128EEEEEENS_10bfloat16_tENS5_IJlSB_lEEESJ_SK_NS4_8TiledMMAINS4_8MMA_AtomIJNS4_4SM904GMMA27MMA_64x64x16_F32BF16BF16_SSILNSO_5MajorE0ELSQ_0ELNSO_7ScaleInE1ELSR_1EEEEEENS4_6LayoutINS5_IJNSA_ILi2EEESB_SB_EEENS5_IJSB_NSA_ILi0EEESX_EEEEENS5_IJNS4_10UnderscoreES10_S10_EEEEENS4_13SM90_TMA_LOADENS4_14ComposedLayoutINS4_7SwizzleILi3ELi4ELi3EEENS4_18smem_ptr_flag_bitsILi16EEENSU_INS5_IJNSA_ILi8EEESG_EEENS5_IJSG_SB_EEEEEEEvNS4_8identityES13_S1D_vS1E_EENS_8epilogue10collective6detail29Sm90TmaWarpSpecializedAdapterINS1H_15DefaultEpilogueISJ_SK_SK_NS1G_6thread17LinearCombinationISJ_Li1EffLNS1L_9ScaleType4KindE0ELNS_15FloatRoundStyleE2ESJ_EENS1_15EpilogueDefaultEEEEEvvEEEEvNT_6ParamsE,@function
        .size           _ZN7cutlass13device_kernelINS_4gemm6kernel13GemmUniversalIN4cute5tupleIJiiiiEEENS1_10collective13CollectiveMmaINS1_34MainloopSm90TmaGmmaWarpSpecializedILi2ENS5_IJNS4_1CILi1EEESB_SB_EEENS1_35KernelTmaWarpSpecializedCooperativeEEENS5_IJNSA_ILi256EEENSA_ILi64EEENSA_ILi128EEEEEENS_10bfloat16_tENS5_IJlSB_lEEESJ_SK_NS4_8TiledMMAINS4_8MMA_AtomIJNS4_4SM904GMMA27MMA_64x64x16_F32BF16BF16_SSILNSO_5MajorE0ELSQ_0ELNSO_7ScaleInE1ELSR_1EEEEEENS4_6LayoutINS5_IJNSA_ILi2EEESB_SB_EEENS5_IJSB_NSA_ILi0EEESX_EEEEENS5_IJNS4_10UnderscoreES10_S10_EEEEENS4_13SM90_TMA_LOADENS4_14ComposedLayoutINS4_7SwizzleILi3ELi4ELi3EEENS4_18smem_ptr_flag_bitsILi16EEENSU_INS5_IJNSA_ILi8EEESG_EEENS5_IJSG_SB_EEEEEEEvNS4_8identityES13_S1D_vS1E_EENS_8epilogue10collective6detail29Sm90TmaWarpSpecializedAdapterINS1H_15DefaultEpilogueISJ_SK_SK_NS1G_6thread17LinearCombinationISJ_Li1EffLNS1L_9ScaleType4KindE0ELNS_15FloatRoundStyleE2ESJ_EENS1_15EpilogueDefaultEEEEEvvEEEEvNT_6ParamsE,(.L_x_188 - _ZN7cutlass13device_kernelINS_4gemm6kernel13GemmUniversalIN4cute5tupleIJiiiiEEENS1_10collective13CollectiveMmaINS1_34MainloopSm90TmaGmmaWarpSpecializedILi2ENS5_IJNS4_1CILi1EEESB_SB_EEENS1_35KernelTmaWarpSpecializedCooperativeEEENS5_IJNSA_ILi256EEENSA_ILi64EEENSA_ILi128EEEEEENS_10bfloat16_tENS5_IJlSB_lEEESJ_SK_NS4_8TiledMMAINS4_8MMA_AtomIJNS4_4SM904GMMA27MMA_64x64x16_F32BF16BF16_SSILNSO_5MajorE0ELSQ_0ELNSO_7ScaleInE1ELSR_1EEEEEENS4_6LayoutINS5_IJNSA_ILi2EEESB_SB_EEENS5_IJSB_NSA_ILi0EEESX_EEEEENS5_IJNS4_10UnderscoreES10_S10_EEEEENS4_13SM90_TMA_LOADENS4_14ComposedLayoutINS4_7SwizzleILi3ELi4ELi3EEENS4_18smem_ptr_flag_bitsILi16EEENSU_INS5_IJNSA_ILi8EEESG_EEENS5_IJSG_SB_EEEEEEEvNS4_8identityES13_S1D_vS1E_EENS_8epilogue10collective6detail29Sm90TmaWarpSpecializedAdapterINS1H_15DefaultEpilogueISJ_SK_SK_NS1G_6thread17LinearCombinationISJ_Li1EffLNS1L_9ScaleType4KindE0ELNS_15FloatRoundStyleE2ESJ_EENS1_15EpilogueDefaultEEEEEvvEEEEvNT_6ParamsE)
        .other          _ZN7cutlass13device_kernelINS_4gemm6kernel13GemmUniversalIN4cute5tupleIJiiiiEEENS1_10collective13CollectiveMmaINS1_34MainloopSm90TmaGmmaWarpSpecializedILi2ENS5_IJNS4_1CILi1EEESB_SB_EEENS1_35KernelTmaWarpSpecializedCooperativeEEENS5_IJNSA_ILi256EEENSA_ILi64EEENSA_ILi128EEEEEENS_10bfloat16_tENS5_IJlSB_lEEESJ_SK_NS4_8TiledMMAINS4_8MMA_AtomIJNS4_4SM904GMMA27MMA_64x64x16_F32BF16BF16_SSILNSO_5MajorE0ELSQ_0ELNSO_7ScaleInE1ELSR_1EEEEEENS4_6LayoutINS5_IJNSA_ILi2EEESB_SB_EEENS5_IJSB_NSA_ILi0EEESX_EEEEENS5_IJNS4_10UnderscoreES10_S10_EEEEENS4_13SM90_TMA_LOADENS4_14ComposedLayoutINS4_7SwizzleILi3ELi4ELi3EEENS4_18smem_ptr_flag_bitsILi16EEENSU_INS5_IJNSA_ILi8EEESG_EEENS5_IJSG_SB_EEEEEEEvNS4_8identityES13_S1D_vS1E_EENS_8epilogue10collective6detail29Sm90TmaWarpSpecializedAdapterINS1H_15DefaultEpilogueISJ_SK_SK_NS1G_6thread17LinearCombinationISJ_Li1EffLNS1L_9ScaleType4KindE0ELNS_15FloatRoundStyleE2ESJ_EENS1_15EpilogueDefaultEEEEEvvEEEEvNT_6ParamsE,@"STO_CUDA_ENTRY STV_DEFAULT"
_ZN7cutlass13device_kernelINS_4gemm6kernel13GemmUniversalIN4cute5tupleIJiiiiEEENS1_10collective13CollectiveMmaINS1_34MainloopSm90TmaGmmaWarpSpecializedILi2ENS5_IJNS4_1CILi1EEESB_SB_EEENS1_35KernelTmaWarpSpecializedCooperativeEEENS5_IJNSA_ILi256EEENSA_ILi64EEENSA_ILi128EEEEEENS_10bfloat16_tENS5_IJlSB_lEEESJ_SK_NS4_8TiledMMAINS4_8MMA_AtomIJNS4_4SM904GMMA27MMA_64x64x16_F32BF16BF16_SSILNSO_5MajorE0ELSQ_0ELNSO_7ScaleInE1ELSR_1EEEEEENS4_6LayoutINS5_IJNSA_ILi2EEESB_SB_EEENS5_IJSB_NSA_ILi0EEESX_EEEEENS5_IJNS4_10UnderscoreES10_S10_EEEEENS4_13SM90_TMA_LOADENS4_14ComposedLayoutINS4_7SwizzleILi3ELi4ELi3EEENS4_18smem_ptr_flag_bitsILi16EEENSU_INS5_IJNSA_ILi8EEESG_EEENS5_IJSG_SB_EEEEEEEvNS4_8identityES13_S1D_vS1E_EENS_8epilogue10collective6detail29Sm90TmaWarpSpecializedAdapterINS1H_15DefaultEpilogueISJ_SK_SK_NS1G_6thread17LinearCombinationISJ_Li1EffLNS1L_9ScaleType4KindE0ELNS_15FloatRoundStyleE2ESJ_EENS1_15EpilogueDefaultEEEEEvvEEEEvNT_6ParamsE:
[----:B------:R-:W0:Y:S01]  /*0000*/  LDC R1, c[0x0][0x28] ;  /* 0x00000a00ff017b82 */ /* 0x000e220000000800 */
[----:B------:R-:W1:Y:S01]  /*0010*/  S2R R4, SR_TID.X ;  /* 0x0000000000047919 */ /* 0x000e620000002100 */
[----:B------:R-:W-:Y:S01]  /*0020*/  ELECT P0, URZ, PT ;  /* 0x00000000003f782f */ /* 0x000fe20003800000 */
[----:B------:R-:W-:Y:S01]  /*0030*/  BSSY B0, `(.L_x_0) ;  /* 0x000000f000007945 */ /* 0x000fe20003800000 */
[--C-:B-1----:R-:W-:Y:S02]  /*0040*/  SHF.R.U32.HI R0, RZ, 0x5, R4.reuse ;  /* 0x00000005ff007819 */ /* 0x102fe40000011604 */
[----:B------:R-:W-:-:S03]  /*0050*/  SHF.R.U32.HI R14, RZ, 0x7, R4 ;  /* 0x00000007ff0e7819 */ /* 0x000fc60000011604 */
[----:B------:R-:W1:Y:S04]  /*0060*/  SHFL.IDX PT, R5, R0, RZ, 0x1f ;  /* 0x00001fff00057589 */ /* 0x000e6800000e0000 */
[----:B------:R2:W3:Y:S01]  /*0070*/  SHFL.IDX PT, R10, R14, RZ, 0x1f ;  /* 0x00001fff0e0a7589 */ /* 0x0004e200000e0000 */
[----:B-1----:R-:W-:-:S13]  /*0080*/  ISETP.NE.OR P0, PT, R5, RZ, !P0 ;  /* 0x000000ff0500720c */ /* 0x002fda0004705670 */
[----:B0-23--:R-:W-:Y:S05]  /*0090*/  @P0 BRA `(.L_x_1) ;  /* 0x0000000000200947 */ /* 0x00dfea0003800000 */
[----:B------:R-:W-:Y:S02]  /*00a0*/  ULDC.64 UR4, c[0x0][0x198] ;  /* 0x0000660000047ab9 */ /* 0x000fe40000000a00 */
[----:B------:R-:W-:Y:S02]  /*00b0*/  UIADD3 UR6, UP0, UR4, 0xf0, URZ ;  /* 0x000000f004067890 */ /* 0x000fe4000ff1e03f */
[----:B------:R-:W-:Y:S02]  /*00c0*/  UIADD3 UR4, UP1, UR4, 0x1f0, URZ ;  /* 0x000001f004047890 */ /* 0x000fe4000ff3e03f */
[----:B------:R-:W-:Y:S02]  /*00d0*/  UIADD3.X UR7, URZ, UR5, URZ, UP0, !UPT ;  /* 0x000000053f077290 */ /* 0x000fe400087fe43f */
[----:B------:R-:W-:-:S07]  /*00e0*/  UIADD3.X UR5, URZ, UR5, URZ, UP1, !UPT ;  /* 0x000000053f057290 */ /* 0x000fce0008ffe43f */
[----:B------:R0:W-:Y:S02]  /*00f0*/  UTMACCTL.PF [UR6] ;  /* 0x00000000060079b9 */ /* 0x0001e40008040000 */
[----:B------:R0:W-:Y:S02]  /*0100*/  UTMACCTL.PF [UR4] ;  /* 0x00000000040079b9 */ /* 0x0001e40008040000 */
[----:B0-----:R-:W-:Y:S01]  /*0110*/  NOP ;  /* 0x0000000000007918 */ /* 0x001fe20000000000 */
.L_x_1:
[----:B------:R-:W-:Y:S05]  /*0120*/  BSYNC B0 ;  /* 0x0000000000007941 */ /* 0x000fea0003800000 */
.L_x_0:
[----:B------:R-:W0:Y:S02]  /*0130*/  SHFL.IDX PT, R2, R0, RZ, 0x1f ;  /* 0x00001fff00027589 */ /* 0x000e2400000e0000 */
[----:B0-----:R-:W-:-:S13]  /*0140*/  ISETP.NE.AND P0, PT, R2, RZ, PT ;  /* 0x000000ff0200720c */ /* 0x001fda0003f05270 */
[----:B------:R-:W-:Y:S05]  /*0150*/  @P0 BRA `(.L_x_2) ;  /* 0x0000000000480947 */ /* 0x000fea0003800000 */
[----:B------:R-:W0:Y:S01]  /*0160*/  S2UR UR8, SR_CgaCtaId ;  /* 0x00000000000879c3 */ /* 0x000e220000008800 */
[----:B------:R-:W-:Y:S01]  /*0170*/  UMOV UR4, 0x400 ;  /* 0x0000040000047882 */ /* 0x000fe20000000000 */
[----:B------:R-:W-:Y:S01]  /*0180*/  UMOV UR5, 0x1 ;  /* 0x0000000100057882 */ /* 0x000fe20000000000 */
[----:B------:R-:W-:Y:S01]  /*0190*/  UMOV UR6, 0x100 ;  /* 0x0000010000067882 */ /* 0x000fe20000000000 */
[----:B------:R-:W-:Y:S01]  /*01a0*/  ELECT P0, URZ, PT ;  /* 0x00000000003f782f */ /* 0x000fe20003800000 */
[----:B------:R-:W-:-:S04]  /*01b0*/  UIADD3 UR6, -UR6, 0x100000, URZ ;  /* 0x0010000006067890 */ /* 0x000fc8000fffe13f */
[----:B------:R-:W-:Y:S02]  /*01c0*/  USHF.L.U32 UR7, UR6, 0xb, URZ ;  /* 0x0000000b06077899 */ /* 0x000fe4000800063f */
[----:B------:R-:W-:Y:S02]  /*01d0*/  USHF.L.U32 UR6, UR6, 0x1, URZ ;  /* 0x0000000106067899 */ /* 0x000fe4000800063f */
[----:B0-----:R-:W-:Y:S02]  /*01e0*/  ULEA UR8, UR8, UR4, 0x18 ;  /* 0x0000000408087291 */ /* 0x001fe4000f8ec03f */
[----:B------:R-:W-:-:S04]  /*01f0*/  UIADD3 UR4, -UR5, 0x100000, URZ ;  /* 0x0010000005047890 */ /* 0x000fc8000fffe13f */
[----:B------:R-:W-:Y:S02]  /*0200*/  USHF.L.U32 UR5, UR4, 0xb, URZ ;  /* 0x0000000b04057899 */ /* 0x000fe4000800063f */
[----:B------:R-:W-:Y:S01]  /*0210*/  USHF.L.U32 UR4, UR4, 0x1, URZ ;  /* 0x0000000104047899 */ /* 0x000fe2000800063f */
[----:B------:R-:W0:Y:S11]  /*0220*/  FENCE.VIEW.ASYNC.S ;  /* 0x00000000000073c6 */ /* 0x000e360000000000 */
[----:B0-----:R0:W1:Y:S01]  /*0230*/  SYNCS.EXCH.64 URZ, [UR8], UR4 ;  /* 0x00000004083f75b2 */ /* 0x0010620008000100 */
[----:B------:R0:W2:Y:S01]  /*0240*/  SYNCS.EXCH.64 URZ, [UR8+0x10], UR6 ;  /* 0x00001006083f75b2 */ /* 0x0000a20008000100 */
[----:B------:R0:W3:Y:S01]  /*0250*/  SYNCS.EXCH.64 URZ, [UR8+0x8], UR4 ;  /* 0x00000804083f75b2 */ /* 0x0000e20008000100 */
[----:B------:R0:W4:Y:S01]  /*0260*/  SYNCS.EXCH.64 URZ, [UR8+0x18], UR6 ;  /* 0x00001806083f75b2 */ /* 0x0001220008000100 */
[----:B------:R-:W-:Y:S01]  /*0270*/  NOP ;  /* 0x0000000000007918 */ /* 0x000fe20000000000 */
.L_x_2:
[----:B------:R-:W5:Y:S01]  /*0280*/  SHFL.IDX PT, R0, R0, RZ, 0x1f ;  /* 0x00001fff00007589 */ /* 0x000f6200000e0000 */
[----:B------:R-:W-:Y:S01]  /*0290*/  ELECT P0, URZ, PT ;  /* 0x00000000003f782f */ /* 0x000fe20003800000 */
[----:B------:R-:W1:Y:S01]  /*02a0*/  LDC R2, c[0x0][0x65c] ;  /* 0x00019700ff027b82 */ /* 0x000e620000000800 */
[----:B0-----:R-:W-:Y:S01]  /*02b0*/  UMOV UR4, 0x20 ;  /* 0x0000002000047882 */ /* 0x001fe20000000000 */
[----:B------:R-:W0:Y:S01]  /*02c0*/  S2R R3, SR_CTAID.Y ;  /* 0x0000000000037919 */ /* 0x000e220000002600 */
[----:B------:R-:W-:Y:S01]  /*02d0*/  NOP ;  /* 0x0000000000007918 */ /* 0x000fe20000000000 */
[----:B------:R-:W-:Y:S01]  /*02e0*/  ISETP.NE.AND P2, PT, R10, RZ, PT ;  /* 0x000000ff0a00720c */ /* 0x000fe20003f45270 */
[----:B------:R-:W-:Y:S01]  /*02f0*/  NOP ;  /* 0x0000000000007918 */ /* 0x000fe20000000000 */
[----:B------:R-:W2:Y:S01]  /*0300*/  S2R R6, SR_CTAID.X ;  /* 0x0000000000067919 */ /* 0x000ea20000002500 */
[----:B------:R-:W-:Y:S02]  /*0310*/  LOP3.LUT R7, R7, 0xfffff7ff, RZ, 0xc0, !PT ;  /* 0xfffff7ff07077812 */ /* 0x000fe400078ec0ff */
[----:B-----5:R-:W-:-:S02]  /*0320*/  ISETP.NE.OR P0, PT, R0, RZ, !P0 ;  /* 0x000000ff0000720c */ /* 0x020fc40004705670 */
[----:B-1----:R-:W-:Y:S02]  /*0330*/  ISETP.NE.AND P3, PT, R2, 0x1, PT ;  /* 0x000000010200780c */ /* 0x002fe40003f65270 */
[----:B------:R-:W-:-:S04]  /*0340*/  SHF.R.S32.HI R0, RZ, 0x1f, R5 ;  /* 0x0000001fff007819 */ /* 0x000fc80000011405 */
[----:B------:R-:W-:-:S04]  /*0350*/  LEA.HI R0, R0, R5, RZ, 0x2 ;  /* 0x0000000500007211 */ /* 0x000fc800078f10ff */
[----:B------:R-:W-:Y:S01]  /*0360*/  LOP3.LUT R0, R0, 0xfffffffc, RZ, 0xc0, !PT ;  /* 0xfffffffc00007812 */ /* 0x000fe200078ec0ff */
[----:B------:R-:W-:Y:S01]  /*0370*/  VOTEU.ALL UP0, P0 ;  /* 0x00000000003f7886 */ /* 0x000fe20000000000 */
[----:B------:R-:W-:Y:S01]  /*0380*/  VOTEU.ALL UP1, P0 ;  /* 0x00000000003f7886 */ /* 0x000fe20000020000 */
[----:B------:R-:W2:Y:S01]  /*0390*/  @P3 LDC R17, c[0x0][0x10] ;  /* 0x00000400ff113b82 */ /* 0x000ea20000000800 */
[----:B------:R-:W-:Y:S01]  /*03a0*/  @P3 LOP3.LUT R7, R7, 0x800, RZ, 0xfc, !PT ;  /* 0x0000080007073812 */ /* 0x000fe200078efcff */
[----:B------:R-:W-:Y:S01]  /*03b0*/  IMAD.IADD R0, R5, 0x1, -R0 ;  /* 0x0000000105007824 */ /* 0x000fe200078e0a00 */
[----:B------:R-:W-:Y:S01]  /*03c0*/  @!UP0 UMOV UR6, 0x400 ;  /* 0x0000040000068882 */ /* 0x000fe20000000000 */
[----:B------:R-:W-:-:S04]  /*03d0*/  @!UP0 UIADD3 UR4, -UR4, 0x100000, URZ ;  /* 0x0010000004048890 */ /* 0x000fc8000fffe13f */
[----:B------:R-:W-:Y:S02]  /*03e0*/  @!UP0 USHF.L.U32 UR5, UR4, 0xb, URZ ;  /* 0x0000000b04058899 */ /* 0x000fe4000800063f */
[----:B------:R-:W-:Y:S01]  /*03f0*/  @!UP0 USHF.L.U32 UR4, UR4, 0x1, URZ ;  /* 0x0000000104048899 */ /* 0x000fe2000800063f */
[----:B0-----:R-:W-:Y:S01]  /*0400*/  @P3 IMAD.MOV.U32 R8, RZ, RZ, R3 ;  /* 0x000000ffff083224 */ /* 0x001fe200078e0003 */
[----:B------:R-:W-:Y:S01]  /*0410*/  ISETP.NE.AND P1, PT, R0, 0x3, PT ;  /* 0x000000030000780c */ /* 0x000fe20003f25270 */
[----:B------:R-:W0:Y:S01]  /*0420*/  @!UP0 S2UR UR7, SR_CgaCtaId ;  /* 0x00000000000789c3 */ /* 0x000e220000008800 */
[----:B------:R-:W-:Y:S02]  /*0430*/  @P3 IMAD.MOV.U32 R9, RZ, RZ, RZ ;  /* 0x000000ffff093224 */ /* 0x000fe400078e00ff */
[----:B------:R-:W-:Y:S02]  /*0440*/  IMAD.MOV.U32 R7, RZ, RZ, RZ ;  /* 0x000000ffff077224 */ /* 0x000fe400078e00ff */
[----:B------:R-:W-:-:S03]  /*0450*/  @P3 IMAD.MOV.U32 R5, RZ, RZ, RZ ;  /* 0x000000ffff053224 */ /* 0x000fc600078e00ff */
[----:B------:R-:W1:Y:S01]  /*0460*/  @!P3 LDC R11, c[0x0][0xc] ;  /* 0x00000300ff0bbb82 */ /* 0x000e620000000800 */
[----:B--2---:R-:W-:-:S04]  /*0470*/  @P3 IMAD.WIDE.U32 R16, R6, R17, R8 ;  /* 0x0000001106103225 */ /* 0x004fc800078e0008 */
[----:B------:R-:W-:Y:S01]  /*0480*/  @P3 IMAD.IADD R17, R17, 0x1, R5 ;  /* 0x0000000111113824 */ /* 0x000fe200078e0205 */
[----:B------:R-:W-:Y:S01]  /*0490*/  LOP3.LUT R5, R4, 0x7f, RZ, 0xc0, !PT ;  /* 0x0000007f04057812 */ /* 0x000fe200078ec0ff */
[----:B0-----:R-:W-:Y:S01]  /*04a0*/  @!UP0 ULEA UR8, UR7, UR6, 0x18 ;  /* 0x0000000607088291 */ /* 0x001fe2000f8ec03f */
[----:B------:R-:W-:Y:S02]  /*04b0*/  VOTEU.ALL UP0, P0 ;  /* 0x00000000003f7886 */ /* 0x000fe40000000000 */
[----:B------:R-:W-:Y:S01]  /*04c0*/  ULDC UR6, c[0x0][0xc] ;  /* 0x0000030000067ab9 */ /* 0x000fe20000000800 */
[----:B------:R-:W-:Y:S01]  /*04d0*/  ISETP.EQ.OR P0, PT, R0, RZ, !P1 ;  /* 0x000000ff0000720c */ /* 0x000fe20004f02670 */
[----:B------:R-:W-:-:S03]  /*04e0*/  ULDC UR7, c[0x0][0x10] ;  /* 0x0000040000077ab9 */ /* 0x000fc60000000800 */
[C---:B------:R-:W-:Y:S01]  /*04f0*/  ISETP.EQ.AND P0, PT, R10.reuse, RZ, P0 ;  /* 0x000000ff0a00720c */ /* 0x040fe20000702270 */
[----:B------:R-:W-:Y:S02]  /*0500*/  VIADD R10, R10, 0xffffffff ;  /* 0xffffffff0a0a7836 */ /* 0x000fe40000000000 */
[----:B-1----:R-:W-:Y:S01]  /*0510*/  @!P3 IMAD.WIDE.U32 R8, R11, R3, R6 ;  /* 0x000000030b08b225 */ /* 0x002fe200078e0006 */
[----:B------:R-:W0:Y:S02]  /*0520*/  FENCE.VIEW.ASYNC.S ;  /* 0x00000000000073c6 */ /* 0x000e240000000000 */
[----:B0-----:R-:W3:Y:S01]  /*0530*/  @!UP0 SYNCS.EXCH.64 URZ, [UR8+0x30], UR4 ;  /* 0x00003004083f85b2 */ /* 0x001ee20008000100 */
[----:B------:R-:W-:Y:S02]  /*0540*/  SEL R18, RZ, 0x1, !P0 ;  /* 0x00000001ff127807 */ /* 0x000fe40004000000 */
[----:B------:R-:W-:Y:S01]  /*0550*/  ISETP.GE.U32.AND P1, PT, R10, 0x2, PT ;  /* 0x000000020a00780c */ /* 0x000fe20003f26070 */
[----:B------:R-:W-:-:S02]  /*0560*/  @!P3 IMAD.MOV.U32 R16, RZ, RZ, R8 ;  /* 0x000000ffff10b224 */ /* 0x000fc400078e0008 */
[----:B------:R-:W-:Y:S01]  /*0570*/  @!P3 IMAD.MOV.U32 R17, RZ, RZ, R9 ;  /* 0x000000ffff11b224 */ /* 0x000fe200078e0009 */
[----:B------:R-:W-:Y:S01]  /*0580*/  SEL R18, R18, 0x2, P1 ;  /* 0x0000000212127807 */ /* 0x000fe20000800000 */
[----:B------:R0:W3:Y:S01]  /*0590*/  @!UP1 SYNCS.EXCH.64 URZ, [UR8+0x38], UR4 ;  /* 0x00003804083f95b2 */ /* 0x0000e20008000100 */
[----:B------:R-:W-:Y:S01]  /*05a0*/  NOP ;  /* 0x0000000000007918 */ /* 0x000fe20000000000 */
[----:B0-----:R-:W-:-:S03]  /*05b0*/  UIMAD.WIDE.U32 UR4, UR6, UR7, URZ ;  /* 0x00000007060472a5 */ /* 0x001fc6000f8e003f */
[----:B------:R-:W-:Y:S02]  /*05c0*/  ULDC UR6, c[0x0][0x14] ;  /* 0x0000050000067ab9 */ /* 0x000fe40000000800 */
[----:B------:R-:W-:Y:S02]  /*05d0*/  UIMAD.WIDE.U32 UR38, UR4, UR6, URZ ;  /* 0x00000006042672a5 */ /* 0x000fe4000f8e003f */
[----:B------:R-:W-:-:S04]  /*05e0*/  UIMAD UR41, UR5, UR6, URZ ;  /* 0x00000006052972a4 */ /* 0x000fc8000f8e023f */
[----:B------:R-:W-:Y:S01]  /*05f0*/  UIADD3 UR41, UR39, UR41, URZ ;  /* 0x0000002927297290 */ /* 0x000fe2000fffe03f */
[----:B---34-:R-:W-:Y:S06]  /*0600*/  BAR.SYNC.DEFER_BLOCKING 0x0 ;  /* 0x0000000000007b1d */ /* 0x018fec0000010000 */
[----:B------:R-:W-:Y:S05]  /*0610*/  @!P2 BRA `(.L_x_3) ;  /* 0x0000007000fca947 */ /* 0x000fea0003800000 */
[----:B------:R-:W-:-:S13]  /*0620*/  ISETP.GT.U32.AND P0, PT, R10, 0x1, PT ;  /* 0x000000010a00780c */ /* 0x000fda0003f04070 */
[----:B------:R-:W-:Y:S05]  /*0630*/  @P0 EXIT ;  /* 0x000000000000094d */ /* 0x000fea0003800000 */
[----:B------:R-:W-:Y:S01]  /*0640*/  ULDC.64 UR4, c[0x0][0x650] ;  /* 0x0001940000047ab9 */ /* 0x000fe20000000a00 */
[----:B------:R-:W-:Y:S01]  /*0650*/  PRMT R0, RZ, 0x7610, R0 ;  /* 0x00007610ff007816 */ /* 0x000fe20000000000 */
[----:B------:R-:W-:Y:S01]  /*0660*/  IMAD.MOV.U32 R109, RZ, RZ, -0x1 ;  /* 0xffffffffff6d7424 */ /* 0x000fe200078e00ff */
[----:B------:R-:W-:Y:S01]  /*0670*/  ISETP.GE.U32.AND P0, PT, R16, UR4, PT ;  /* 0x0000000410007c0c */ /* 0x000fe2000bf06070 */
[----:B------:R-:W-:Y:S02]  /*0680*/  IMAD.MOV.U32 R101, RZ, RZ, -0x1 ;  /* 0xffffffffff657424 */ /* 0x000fe400078e00ff */
[----:B------:R-:W-:Y:S01]  /*0690*/  IMAD.MOV.U32 R19, RZ, RZ, -0x1 ;  /* 0xffffffffff137424 */ /* 0x000fe200078e00ff */
[----:B------:R-:W-:-:S13]  /*06a0*/  ISETP.GE.U32.AND.EX P0, PT, R17, UR5, PT, P0 ;  /* 0x0000000511007c0c */ /* 0x000fda000bf06100 */
[----:B------:R-:W-:Y:S05]  /*06b0*/  @P0 BRA `(.L_x_4) ;  /* 0x0000000400580947 */ /* 0x000fea0003800000 */
[----:B------:R-:W0:Y:S01]  /*06c0*/  LDC.64 R20, c[0x0][0x628] ;  /* 0x00018a00ff147b82 */ /* 0x000e220000000a00 */
[----:B------:R-:W-:Y:S02]  /*06d0*/  IMAD.MOV.U32 R8, RZ, RZ, R16 ;  /* 0x000000ffff087224 */ /* 0x000fe400078e0010 */
[----:B------:R-:W-:-:S05]  /*06e0*/  IMAD.MOV.U32 R9, RZ, RZ, R17 ;  /* 0x000000ffff097224 */ /* 0x000fca00078e0011 */
[----:B------:R-:W1:Y:S08]  /*06f0*/  LDC R0, c[0x0][0x630] ;  /* 0x00018c00ff007b82 */ /* 0x000e700000000800 */
[----:B------:R-:W2:Y:S01]  /*0700*/  LDC.64 R22, c[0x0][0x620] ;  /* 0x00018800ff167b82 */ /* 0x000ea20000000a00 */
[----:B0-----:R-:W-:-:S04]  /*0710*/  ISETP.NE.U32.AND P0, PT, R20, RZ, PT ;  /* 0x000000ff1400720c */ /* 0x001fc80003f05070 */
[----:B------:R-:W-:-:S13]  /*0720*/  ISETP.NE.AND.EX P0, PT, R21, RZ, PT, P0 ;  /* 0x000000ff1500720c */ /* 0x000fda0003f05300 */
[----:B-12---:R-:W-:Y:S05]  /*0730*/  @!P0 BRA `(.L_x_5) ;  /* 0x0000000000288947 */ /* 0x006fea0003800000 */
[----:B------:R-:W0:Y:S02]  /*0740*/  LDC R13, c[0x0][0x634] ;  /* 0x00018d00ff0d7b82 */ /* 0x000e240000000800 */
[----:B0-----:R-:W-:-:S05]  /*0750*/  IADD3 R13, P0, R16, R13, RZ ;  /* 0x0000000d100d7210 */ /* 0x001fca0007f1e0ff */
[----:B------:R-:W-:-:S04]  /*0760*/  IMAD.X R15, RZ, RZ, R17, P0 ;  /* 0x000000ffff0f7224 */ /* 0x000fc800000e0611 */
[----:B------:R-:W-:-:S04]  /*0770*/  IMAD.WIDE.U32 R8, R15, R20, RZ ;  /* 0x000000140f087225 */ /* 0x000fc800078e00ff */
[----:B------:R-:W-:-:S04]  /*0780*/  IMAD.WIDE.U32 R10, P0, R13, R21, R8 ;  /* 0x000000150d0a7225 */ /* 0x000fc80007800008 */
[----:B------:R-:W-:-:S04]  /*0790*/  IMAD.WIDE.U32 R8, R13, R20, RZ ;  /* 0x000000140d087225 */ /* 0x000fc800078e00ff */
[----:B------:R-:W-:Y:S01]  /*07a0*/  IMAD.X R13, RZ, RZ, RZ, P0 ;  /* 0x000000ffff0d7224 */ /* 0x000fe200000e06ff */
[----:B------:R-:W-:Y:S01]  /*07b0*/  IADD3 RZ, P0, R9, R10, RZ ;  /* 0x0000000a09ff7210 */ /* 0x000fe20007f1e0ff */
[----:B------:R-:W-:-:S04]  /*07c0*/  IMAD.MOV.U32 R12, RZ, RZ, R11 ;  /* 0x000000ffff0c7224 */ /* 0x000fc800078e000b */
[----:B------:R-:W-:-:S08]  /*07d0*/  IMAD.WIDE.U32.X R8, R15, R21, R12, P0 ;  /* 0x000000150f087225 */ /* 0x000fd000000e040c */
.L_x_5:
[-CC-:B------:R-:W-:Y:S01]  /*07e0*/  SHF.R.U64 R25, R8, R0.reuse, R9.reuse ;  /* 0x0000000008197219 */ /* 0x180fe20000001209 */
[----:B------:R-:W0:Y:S01]  /*07f0*/  LDC R12, c[0x0][0x618] ;  /* 0x00018600ff0c7b82 */ /* 0x000e220000000800 */
[----:B------:R-:W-:Y:S01]  /*0800*/  SHF.R.U32.HI R7, RZ, R0, R9 ;  /* 0x00000000ff077219 */ /* 0x000fe20000011609 */
[----:B------:R-:W-:Y:S01]  /*0810*/  ULDC UR4, c[0x0][0x150] ;  /* 0x0000540000047ab9 */ /* 0x000fe20000000800 */
[----:B------:R-:W-:Y:S02]  /*0820*/  IADD3 R11, P0, RZ, -R25, RZ ;  /* 0x80000019ff0b7210 */ /* 0x000fe40007f1e0ff */
[----:B------:R-:W-:-:S03]  /*0830*/  I2FP.F32.U32 R0, R6 ;  /* 0x0000000600007245 */ /* 0x000fc60000201000 */
[----:B------:R-:W1:Y:S01]  /*0840*/  LDC.64 R30, c[0x0][0x640] ;  /* 0x00019000ff1e7b82 */ /* 0x000e620000000a00 */
[----:B------:R-:W-:Y:S02]  /*0850*/  IMAD.X R13, RZ, RZ, ~R7, P0 ;  /* 0x000000ffff0d7224 */ /* 0x000fe400000e0e07 */
[----:B------:R-:W-:Y:S01]  /*0860*/  FMUL R0, R0, UR4 ;  /* 0x0000000400007c20 */ /* 0x000fe20008400000 */
[----:B------:R-:W-:Y:S01]  /*0870*/  IMAD.WIDE.U32 R8, R11, R22, R16 ;  /* 0x000000160b087225 */ /* 0x000fe200078e0010 */
[----:B------:R-:W-:-:S03]  /*0880*/  ULDC UR4, c[0x0][0x154] ;  /* 0x0000550000047ab9 */ /* 0x000fc60000000800 */
[----:B------:R-:W-:Y:S01]  /*0890*/  IMAD R10, R13, R22, RZ ;  /* 0x000000160d0a7224 */ /* 0x000fe200078e02ff */
[----:B------:R-:W2:Y:S01]  /*08a0*/  LDC R7, c[0x0][0x144] ;  /* 0x00005100ff077b82 */ /* 0x000ea20000000800 */
[----:B------:R-:W3:Y:S02]  /*08b0*/  F2I.U32.TRUNC.NTZ R0, R0 ;  /* 0x0000000000007305 */ /* 0x000ee4000020f000 */
[----:B------:R-:W-:-:S04]  /*08c0*/  IMAD R11, R11, R23, R10 ;  /* 0x000000170b0b7224 */ /* 0x000fc800078e020a */
[----:B------:R-:W-:Y:S01]  /*08d0*/  IMAD.IADD R9, R9, 0x1, R11 ;  /* 0x0000000109097824 */ /* 0x000fe200078e020b */
[----:B------:R-:W4:Y:S01]  /*08e0*/  LDC R24, c[0x0][0x608] ;  /* 0x00018200ff187b82 */ /* 0x000f220000000800 */
[----:B------:R-:W-:-:S03]  /*08f0*/  IMAD.MOV.U32 R11, RZ, RZ, -0x1 ;  /* 0xffffffffff0b7424 */ /* 0x000fc600078e00ff */
[-CC-:B0-----:R-:W-:Y:S02]  /*0900*/  SHF.R.U64 R22, R8, R12.reuse, R9.reuse ;  /* 0x0000000c08167219 */ /* 0x181fe40000001209 */
[----:B------:R-:W-:Y:S02]  /*0910*/  I2FP.F32.U32 R8, R3 ;  /* 0x0000000300087245 */ /* 0x000fe40000201000 */
[----:B------:R-:W0:Y:S01]  /*0920*/  LDC R28, c[0x0][0x658] ;  /* 0x00019600ff1c7b82 */ /* 0x000e220000000800 */
[----:B-1----:R-:W-:Y:S01]  /*0930*/  ISETP.NE.U32.AND P0, PT, R30, RZ, PT ;  /* 0x000000ff1e00720c */ /* 0x002fe20003f05070 */
[----:B---3--:R-:W-:Y:S02]  /*0940*/  IMAD.MOV R10, RZ, RZ, -R0 ;  /* 0x000000ffff0a7224 */ /* 0x008fe400078e0a00 */
[----:B------:R-:W-:Y:S01]  /*0950*/  FMUL R8, R8, UR4 ;  /* 0x0000000408087c20 */ /* 0x000fe20008400000 */
[----:B------:R-:W-:Y:S02]  /*0960*/  SHF.R.U32.HI R9, RZ, R12, R9 ;  /* 0x0000000cff097219 */ /* 0x000fe40000011609 */
[----:B------:R-:W-:Y:S01]  /*0970*/  ISETP.NE.AND.EX P0, PT, R31, RZ, PT, P0 ;  /* 0x000000ff1f00720c */ /* 0x000fe20003f05300 */
[----:B------:R1:W3:Y:S01]  /*0980*/  F2I.U32.TRUNC.NTZ R15, R8 ;  /* 0x00000008000f7305 */ /* 0x0002e2000020f000 */
[----:B------:R-:W1:Y:S01]  /*0990*/  LDC R20, c[0x0][0x148] ;  /* 0x00005200ff147b82 */ /* 0x000e620000000800 */
[----:B--2---:R-:W-:-:S07]  /*09a0*/  IMAD R0, R7, R10, R6 ;  /* 0x0000000a07007224 */ /* 0x004fce00078e0206 */
[----:B------:R-:W2:Y:S01]  /*09b0*/  LDC R26, c[0x0][0x600] ;  /* 0x00018000ff1a7b82 */ /* 0x000ea20000000800 */
[-CC-:B----4-:R-:W-:Y:S02]  /*09c0*/  SHF.R.U64 R32, R22, R24.reuse, R9.reuse ;  /* 0x0000001816207219 */ /* 0x190fe40000001209 */
[----:B------:R-:W-:Y:S01]  /*09d0*/  SHF.R.U32.HI R7, RZ, R24, R9 ;  /* 0x00000018ff077219 */ /* 0x000fe20000011609 */
[----:B------:R-:W-:-:S04]  /*09e0*/  IMAD.MOV.U32 R9, RZ, RZ, 0x1 ;  /* 0x00000001ff097424 */ /* 0x000fc800078e00ff */
[----:B------:R-:W4:Y:S01]  /*09f0*/  LDC R21, c[0x0][0x648] ;  /* 0x00019200ff157b82 */ /* 0x000f220000000800 */
[-C--:B0-----:R-:W-:Y:S02]  /*0a00*/  SHF.L.U32 R6, R11, R28.reuse, RZ ;  /* 0x0000001c0b067219 */ /* 0x081fe400000006ff */
[--C-:B------:R-:W-:Y:S02]  /*0a10*/  SHF.R.U64 R24, R32, R28, R7.reuse ;  /* 0x0000001c20187219 */ /* 0x100fe40000001207 */
[----:B------:R-:W-:Y:S02]  /*0a20*/  LOP3.LUT R13, RZ, R6, RZ, 0x33, !PT ;  /* 0x00000006ff0d7212 */ /* 0x000fe400078e33ff */
[-C--:B------:R-:W-:Y:S01]  /*0a30*/  SHF.R.U32.HI R7, RZ, R28.reuse, R7 ;  /* 0x0000001cff077219 */ /* 0x080fe20000011607 */
[----:B------:R-:W0:Y:S01]  /*0a40*/  LDC R23, c[0x0][0x638] ;  /* 0x00018e00ff177b82 */ /* 0x000e220000000800 */
[----:B------:R-:W-:Y:S01]  /*0a50*/  SHF.L.U32 R12, R9, R28, RZ ;  /* 0x0000001c090c7219 */ /* 0x000fe200000006ff */
[----:B------:R-:W-:-:S06]  /*0a60*/  IMAD.MOV.U32 R6, RZ, RZ, R24 ;  /* 0x000000ffff067224 */ /* 0x000fcc00078e0018 */
[----:B------:R-:W0:Y:S01]  /*0a70*/  LDC R109, c[0x0][0x610] ;  /* 0x00018400ff6d7b82 */ /* 0x000e220000000800 */
[----:B-1-3--:R-:W-:Y:S05]  /*0a80*/  @!P0 BRA `(.L_x_6) ;  /* 0x0000000000288947 */ /* 0x00afea0003800000 */
[----:B------:R-:W1:Y:S02]  /*0a90*/  LDC R11, c[0x0][0x64c] ;  /* 0x00019300ff0b7b82 */ /* 0x000e640000000800 */
[----:B-1----:R-:W-:-:S05]  /*0aa0*/  IADD3 R11, P0, R24, R11, RZ ;  /* 0x0000000b180b7210 */ /* 0x002fca0007f1e0ff */
        /* <DEDUP_REMOVED lines=8> */
.L_x_6:
[----:B----4-:R-:W-:Y:S01]  /*0b30*/  SHF.R.U64 R6, R6, R21, R7 ;  /* 0x0000001506067219 */ /* 0x010fe20000001207 */
[----:B--2---:R-:W-:Y:S01]  /*0b40*/  VIADD R7, R26, 0xffffffff ;  /* 0xffffffff1a077836 */ /* 0x004fe20000000000 */
[----:B------:R-:W-:Y:S01]  /*0b50*/  LOP3.LUT R13, R32, R13, RZ, 0xc0, !PT ;  /* 0x0000000d200d7212 */ /* 0x000fe200078ec0ff */
[----:B------:R-:W-:Y:S02]  /*0b60*/  IMAD.MOV R15, RZ, RZ, -R15 ;  /* 0x000000ffff0f7224 */ /* 0x000fe400078e0a0f */
[----:B------:R-:W-:Y:S02]  /*0b70*/  IMAD.MOV R8, RZ, RZ, -R6 ;  /* 0x000000ffff087224 */ /* 0x000fe400078e0a06 */
[----:B------:R-:W-:Y:S01]  /*0b80*/  IMAD R13, R12, R6, R13 ;  /* 0x000000060c0d7224 */ /* 0x000fe200078e020d */
[----:B------:R-:W-:Y:S01]  /*0b90*/  LOP3.LUT R6, R22, R7, RZ, 0xc0, !PT ;  /* 0x0000000716067212 */ /* 0x000fe200078ec0ff */
[----:B------:R-:W-:Y:S02]  /*0ba0*/  @P3 IMAD R0, R20, R15, R3 ;  /* 0x0000000f14003224 */ /* 0x000fe400078e0203 */
[----:B0-----:R-:W-:-:S02]  /*0bb0*/  IMAD R3, R8, R23, R24 ;  /* 0x0000001708037224 */ /* 0x001fc400078e0218 */
[----:B------:R-:W-:Y:S02]  /*0bc0*/  IMAD R109, R13, R109, R0 ;  /* 0x0000006d0d6d7224 */ /* 0x000fe400078e0200 */
[----:B------:R-:W-:Y:S02]  /*0bd0*/  IMAD R6, R3, R26, R6 ;  /* 0x0000001a03067224 */ /* 0x000fe400078e0206 */
[----:B------:R-:W-:Y:S02]  /*0be0*/  IMAD.MOV.U32 R0, RZ, RZ, 0x1 ;  /* 0x00000001ff007424 */ /* 0x000fe400078e00ff */
[----:B------:R-:W-:Y:S01]  /*0bf0*/  IMAD.MOV.U32 R19, RZ, RZ, R25 ;  /* 0x000000ffff137224 */ /* 0x000fe200078e0019 */
[----:B------:R-:W-:Y:S02]  /*0c00*/  SEL R101, R6, R109, !P3 ;  /* 0x0000006d06657207 */ /* 0x000fe40005800000 */
[----:B------:R-:W-:-:S07]  /*0c10*/  SEL R109, R109, R6, !P3 ;  /* 0x000000066d6d7207 */ /* 0x000fce0005800000 */
.L_x_4:
[----:B------:R-:W-:-:S08]  /*0c20*/  NOP ;  /* 0x0000000000007918 */ /* 0x000fd00000000000 */
[----:B------:R-:W0:Y:S02]  /*0c30*/  USETMAXREG.TRY_ALLOC.CTAPOOL UP0, 0xe8 ;  /* 0x000000e8000079c8 */ /* 0x000e240008000600 */
[----:B0-----:R-:W-:-:S13]  /*0c40*/  PLOP3.LUT P0, PT, PT, PT, UP0, 0x80, 0x0 ;  /* 0x000000000000781c */ /* 0x001fda0003f0f008 */
[----:B------:R-:W-:Y:S05]  /*0c50*/  @!P0 BRA `(.L_x_4) ;  /* 0xfffffffc00f08947 */ /* 0x000fea000383ffff */
[----:B------:R-:W-:Y:S01]  /*0c60*/  ULDC.64 UR4, c[0x0][0x598] ;  /* 0x0001660000047ab9 */ /* 0x000fe20000000a00 */
[----:B------:R-:W-:Y:S01]  /*0c70*/  ULDC.64 UR36, c[0x0][0x208] ;  /* 0x0000820000247ab9 */ /* 0x000fe20000000a00 */
[----:B------:R-:W-:-:S04]  /*0c80*/  ISETP.NE.U32.AND P0, PT, RZ, UR4, PT ;  /* 0x00000004ff007c0c */ /* 0x000fc8000bf05070 */
[----:B------:R-:W-:-:S13]  /*0c90*/  ISETP.NE.AND.EX P0, PT, RZ, UR5, PT, P0 ;  /* 0x00000005ff007c0c */ /* 0x000fda000bf05300 */
[----:B------:R-:W-:Y:S05]  /*0ca0*/  @!P0 BRA `(.L_x_7) ;  /* 0x00000000001c8947 */ /* 0x000fea0003800000 */
[----:B------:R-:W0:Y:S02]  /*0cb0*/  LDC.64 R6, c[0x0][0x598] ;  /* 0x00016600ff067b82 */ /* 0x000e240000000a00 */
[----:B0-----:R-:W2:Y:S02]  /*0cc0*/  LDG.E.64 R6, desc[UR36][R6.64] ;  /* 0x0000002406067981 */ /* 0x001ea4000c1e1b00 */
[----:B--2---:R-:W-:-:S04]  /*0cd0*/  ISETP.NE.U32.AND P0, PT, R6, RZ, PT ;  /* 0x000000ff0600720c */ /* 0x004fc80003f05070 */
[----:B------:R-:W-:-:S13]  /*0ce0*/  ISETP.NE.AND.EX P0, PT, R7, RZ, PT, P0 ;  /* 0x000000ff0700720c */ /* 0x000fda0003f05300 */
[----:B------:R-:W-:Y:S05]  /*0cf0*/  @!P0 BRA `(.L_x_7) ;  /* 0x0000000000088947 */ /* 0x000fea0003800000 */
[----:B------:R0:W5:Y:S01]  /*0d00*/  LD.E R88, desc[UR36][R6.64] ;  /* 0x0000002406587980 */ /* 0x000162000c101900 */
[----:B------:R-:W-:Y:S05]  /*0d10*/  BRA `(.L_x_8) ;  /* 0x0000000000247947 */ /* 0x000fea0003800000 */
.L_x_7:
[----:B------:R-:W-:Y:S02]  /*0d20*/  ULDC.64 UR4, c[0x0][0x588] ;  /* 0x0001620000047ab9 */ /* 0x000fe40000000a00 */
[----:B------:R-:W-:-:S04]  /*0d30*/  ISETP.NE.U32.AND P0, PT, RZ, UR4, PT ;  /* 0x00000004ff007c0c */ /* 0x000fc8000bf05070 */
[----:B------:R-:W-:-:S13]  /*0d40*/  ISETP.NE.AND.EX P0, PT, RZ, UR5, PT, P0 ;  /* 0x00000005ff007c0c */ /* 0x000fda000bf05300 */
[----:B------:R-:W-:Y:S05]  /*0d50*/  @!P0 BRA `(.L_x_9) ;  /* 0x00000000000c8947 */ /* 0x000fea0003800000 */
[----:B------:R-:W0:Y:S02]  /*0d60*/  LDC.64 R88, c[0x0][0x588] ;  /* 0x00016200ff587b82 */ /* 0x000e240000000a00 */
[----:B0-----:R1:W5:Y:S01]  /*0d70*/  LDG.E R88, desc[UR36][R88.64] ;  /* 0x0000002458587981 */ /* 0x001362000c1e1900 */
[----:B------:R-:W-:Y:S05]  /*0d80*/  BRA `(.L_x_8) ;  /* 0x0000000000087947 */ /* 0x000fea0003800000 */
.L_x_9:
[----:B------:R-:W-:Y:S02]  /*0d90*/  ULDC UR4, c[0x0][0x580] ;  /* 0x0001600000047ab9 */ /* 0x000fe40000000800 */
[----:B------:R-:W-:-:S07]  /*0da0*/  IMAD.U32 R88, RZ, RZ, UR4 ;  /* 0x00000004ff587e24 */ /* 0x000fce000f8e00ff */
.L_x_8:
[----:B------:R-:W-:Y:S02]  /*0db0*/  ULDC.64 UR4, c[0x0][0x5a0] ;  /* 0x0001680000047ab9 */ /* 0x000fe40000000a00 */
[----:B------:R-:W-:-:S04]  /*0dc0*/  ISETP.NE.U32.AND P0, PT, RZ, UR4, PT ;  /* 0x00000004ff007c0c */ /* 0x000fc8000bf05070 */
[----:B------:R-:W-:-:S13]  /*0dd0*/  ISETP.NE.AND.EX P0, PT, RZ, UR5, PT, P0 ;  /* 0x00000005ff007c0c */ /* 0x000fda000bf05300 */
[----:B------:R-:W-:Y:S05]  /*0de0*/  @!P0 BRA `(.L_x_10) ;  /* 0x00000000001c8947 */ /* 0x000fea0003800000 */
[----:B0-----:R-:W0:Y:S02]  /*0df0*/  LDC.64 R6, c[0x0][0x5a0] ;  /* 0x00016800ff067b82 */ /* 0x001e240000000a00 */
[----:B0-----:R-:W2:Y:S02]  /*0e00*/  LDG.E.64 R6, desc[UR36][R6.64] ;  /* 0x0000002406067981 */ /* 0x001ea4000c1e1b00 */
[----:B--2---:R-:W-:-:S04]  /*0e10*/  ISETP.NE.U32.AND P0, PT, R6, RZ, PT ;  /* 0x000000ff0600720c */ /* 0x004fc80003f05070 */
[----:B------:R-:W-:-:S13]  /*0e20*/  ISETP.NE.AND.EX P0, PT, R7, RZ, PT, P0 ;  /* 0x000000ff0700720c */ /* 0x000fda0003f05300 */
[----:B------:R-:W-:Y:S05]  /*0e30*/  @!P0 BRA `(.L_x_10) ;  /* 0x0000000000088947 */ /* 0x000fea0003800000 */
[----:B-1----:R0:W5:Y:S01]  /*0e40*/  LD.E R89, desc[UR36][R6.64] ;  /* 0x0000002406597980 */ /* 0x002162000c101900 */
[----:B------:R-:W-:Y:S05]  /*0e50*/  BRA `(.L_x_11) ;  /* 0x0000000000247947 */ /* 0x000fea0003800000 */
.L_x_10:
[----:B------:R-:W-:Y:S02]  /*0e60*/  ULDC.64 UR4, c[0x0][0x590] ;  /* 0x0001640000047ab9 */ /* 0x000fe40000000a00 */
[----:B------:R-:W-:-:S04]  /*0e70*/  ISETP.NE.U32.AND P0, PT, RZ, UR4, PT ;  /* 0x00000004ff007c0c */ /* 0x000fc8000bf05070 */
[----:B------:R-:W-:-:S13]  /*0e80*/  ISETP.NE.AND.EX P0, PT, RZ, UR5, PT, P0 ;  /* 0x00000005ff007c0c */ /* 0x000fda000bf05300 */
[----:B------:R-:W-:Y:S05]  /*0e90*/  @!P0 BRA `(.L_x_12) ;  /* 0x00000000000c8947 */ /* 0x000fea0003800000 */
[----:B0-----:R-:W1:Y:S02]  /*0ea0*/  LDC.64 R6, c[0x0][0x590] ;  /* 0x00016400ff067b82 */ /* 0x001e640000000a00 */
[----:B-1----:R1:W5:Y:S01]  /*0eb0*/  LDG.E R89, desc[UR36][R6.64] ;  /* 0x0000002406597981 */ /* 0x002362000c1e1900 */
[----:B------:R-:W-:Y:S05]  /*0ec0*/  BRA `(.L_x_11) ;  /* 0x0000000000087947 */ /* 0x000fea0003800000 */
.L_x_12:
[----:B------:R-:W-:Y:S02]  /*0ed0*/  ULDC UR4, c[0x0][0x584] ;  /* 0x0001610000047ab9 */ /* 0x000fe40000000800 */
[----:B-1----:R-:W-:-:S07]  /*0ee0*/  IMAD.U32 R89, RZ, RZ, UR4 ;  /* 0x00000004ff597e24 */ /* 0x002fce000f8e00ff */
.L_x_11:
[----:B------:R-:W-:-:S13]  /*0ef0*/  LOP3.LUT P0, RZ, R0, 0xff, RZ, 0xc0, !PT ;  /* 0x000000ff00ff7812 */ /* 0x000fda000780c0ff */
[----:B------:R-:W-:Y:S05]  /*0f00*/  @!P0 EXIT ;  /* 0x000000000000894d */ /* 0x000fea0003800000 */
[----:B------:R-:W2:Y:S01]  /*0f10*/  LDC R91, c[0x0][0x658] ;  /* 0x00019600ff5b7b82 */ /* 0x000ea20000000800 */
[----:B------:R-:W-:Y:S01]  /*0f20*/  ULDC.64 UR6, c[0x0][0x288] ;  /* 0x0000a20000067ab9 */ /* 0x000fe20000000a00 */
[----:B------:R-:W-:Y:S01]  /*0f30*/  LOP3.LUT R14, R14, 0x1, RZ, 0xc0, !PT ;  /* 0x000000010e0e7812 */ /* 0x000fe200078ec0ff */
[----:B------:R-:W-:Y:S01]  /*0f40*/  UIADD3 UR4, UR7, 0x7f, URZ ;  /* 0x0000007f07047890 */ /* 0x000fe2000fffe03f */
[----:B------:R-:W-:Y:S01]  /*0f50*/  SHF.R.U32.HI R0, RZ, 0x2, R4 ;  /* 0x00000002ff007819 */ /* 0x000fe20000011604 */
[----:B------:R-:W-:Y:S01]  /*0f60*/  IMAD.U32 R3, RZ, RZ, UR6 ;  /* 0x00000006ff037e24 */ /* 0x000fe2000f8e00ff */
[----:B------:R-:W-:Y:S01]  /*0f70*/  SHF.R.U32.HI R5, RZ, 0x1, R5 ;  /* 0x00000001ff057819 */ /* 0x000fe20000011605 */
[----:B------:R-:W-:Y:S01]  /*0f80*/  USHF.R.S32.HI UR5, URZ, 0x1f, UR4 ;  /* 0x0000001f3f057899 */ /* 0x000fe20008011404 */
[----:B------:R-:W3:Y:S01]  /*0f90*/  LDC.64 R94, c[0x0][0x5c8] ;  /* 0x00017200ff5e7b82 */ /* 0x000ee20000000a00 */
[----:B------:R-:W-:Y:S01]  /*0fa0*/  LOP3.LUT R90, R4, 0x3, RZ, 0xc0, !PT ;  /* 0x00000003045a7812 */ /* 0x000fe200078ec0ff */
[----:B01----:R-:W-:Y:S01]  /*0fb0*/  IMAD.SHL.U32 R7, R14, 0x40, RZ ;  /* 0x000000400e077824 */ /* 0x003fe200078e00ff */
[----:B------:R-:W-:Y:S01]  /*0fc0*/  LOP3.LUT R0, R0, 0x7, RZ, 0xc0, !PT ;  /* 0x0000000700007812 */ /* 0x000fe200078ec0ff */
[----:B------:R-:W-:Y:S01]  /*0fd0*/  ULEA.HI UR5, UR5, UR4, URZ, 0x7 ;  /* 0x0000000405057291 */ /* 0x000fe2000f8f383f */
[----:B------:R-:W-:Y:S01]  /*0fe0*/  LOP3.LUT R5, R5, 0x30, RZ, 0xc0, !PT ;  /* 0x0000003005057812 */ /* 0x000fe200078ec0ff */
[----:B------:R-:W-:Y:S01]  /*0ff0*/  IMAD R90, R90, -0x2, R3 ;  /* 0xfffffffe5a5a7824 */ /* 0x000fe200078e0203 */
[--C-:B------:R-:W-:Y:S01]  /*1000*/  LOP3.LUT R22, R7, 0x40, R0.reuse, 0xe2, !PT ;  /* 0x0000004007167812 */ /* 0x100fe200078ee200 */
[----:B------:R-:W0:Y:S01]  /*1010*/  LDC R98, c[0x0][0x600] ;  /* 0x00018000ff627b82 */ /* 0x000e220000000800 */
[----:B------:R-:W-:Y:S01]  /*1020*/  IADD3 R3, RZ, -R5, -R0 ;  /* 0x80000005ff037210 */ /* 0x000fe20007ffe800 */
[----:B------:R-:W-:Y:S01]  /*1030*/  IMAD.MOV.U32 R0, RZ, RZ, -0x1 ;  /* 0xffffffffff007424 */ /* 0x000fe200078e00ff */
[----:B------:R-:W-:Y:S01]  /*1040*/  USHF.R.S32.HI UR43, URZ, 0x7, UR5 ;  /* 0x000000073f2b7899 */ /* 0x000fe20008011405 */
[----:B------:R-:W-:Y:S01]  /*1050*/  IMAD.MOV.U32 R6, RZ, RZ, 0x1 ;  /* 0x00000001ff067424 */ /* 0x000fe200078e00ff */
[----:B------:R-:W-:Y:S01]  /*1060*/  LOP3.LUT R97, R4, 0x80, RZ, 0xc0, !PT ;  /* 0x0000008004617812 */ /* 0x000fe200078ec0ff */
[----:B------:R-:W-:Y:S01]  /*1070*/  IMAD R3, R14, -0x40, R3 ;  /* 0xffffffc00e037824 */ /* 0x000fe200078e0203 */
[----:B------:R-:W-:Y:S01]  /*1080*/  UISETP.LT.AND UP0, UPT, UR43, 0x1, UPT ;  /* 0x000000012b00788c */ /* 0x000fe2000bf01270 */
[----:B--2---:R-:W-:Y:S01]  /*1090*/  SHF.L.U32 R0, R0, R91, RZ ;  /* 0x0000005b00007219 */ /* 0x004fe200000006ff */
[----:B------:R-:W-:Y:S01]  /*10a0*/  ULDC UR4, c[0x0][0x284] ;  /* 0x0000a10000047ab9 */ /* 0x000fe20000000800 */
[----:B------:R-:W-:Y:S01]  /*10b0*/  LOP3.LUT R22, R22, R5, RZ, 0xfc, !PT ;  /* 0x0000000516167212 */ /* 0x000fe200078efcff */
[----:B------:R-:W-:Y:S01]  /*10c0*/  USEL UR44, UR43, 0x1, UP0 ;  /* 0x000000012b2c7887 */ /* 0x000fe20008000000 */
[----:B------:R-:W-:Y:S01]  /*10d0*/  SHF.L.U32 R91, R6, R91, RZ ;  /* 0x0000005b065b7219 */ /* 0x000fe200000006ff */
[----:B------:R-:W-:Y:S01]  /*10e0*/  IMAD.SHL.U32 R96, R4, 0x2, RZ ;  /* 0x0000000204607824 */ /* 0x000fe200078e00ff */
[----:B------:R-:W-:Y:S01]  /*10f0*/  LOP3.LUT R116, R18, 0x1, RZ, 0xfc, !PT ;  /* 0x0000000112747812 */ /* 0x000fe200078efcff */
[----:B------:R-:W-:Y:S01]  /*1100*/  VIADD R100, R3, UR4 ;  /* 0x0000000403647c36 */ /* 0x000fe20008000000 */
[C-C-:B---3--:R-:W-:Y:S01]  /*1110*/  SHF.L.U64.HI R92, R94.reuse, 0x7, R95.reuse ;  /* 0x000000075e5c7819 */ /* 0x148fe2000001025f */
[----:B------:R-:W-:Y:S01]  /*1120*/  IMAD.MOV.U32 R23, RZ, RZ, RZ ;  /* 0x000000ffff177224 */ /* 0x000fe200078e00ff */
[C---:B------:R-:W-:Y:S01]  /*1130*/  SHF.L.U64.HI R93, R94.reuse, 0x3, R95 ;  /* 0x000000035e5d7819 */ /* 0x040fe2000001025f */
[C---:B------:R-:W-:Y:S01]  /*1140*/  IMAD.SHL.U32 R95, R94.reuse, 0x80, RZ ;  /* 0x000000805e5f7824 */ /* 0x040fe200078e00ff */
[----:B------:R-:W-:Y:S01]  /*1150*/  SHF.R.U32.HI R97, RZ, 0x7, R97 ;  /* 0x00000007ff617819 */ /* 0x000fe20000011661 */
[----:B------:R-:W-:Y:S01]  /*1160*/  IMAD.SHL.U32 R94, R94, 0x8, RZ ;  /* 0x000000085e5e7824 */ /* 0x000fe200078e00ff */
[----:B------:R-:W-:Y:S01]  /*1170*/  LOP3.LUT R99, RZ, R0, RZ, 0x33, !PT ;  /* 0x00000000ff637212 */ /* 0x000fe200078e33ff */
[----:B------:R-:W-:Y:S01]  /*1180*/  UIADD3 UR44, UR43, -UR44, URZ ;  /* 0x8000002c2b2c7290 */ /* 0x000fe2000fffe03f */
[----:B0-----:R-:W-:Y:S01]  /*1190*/  VIADD R98, R98, 0xffffffff ;  /* 0xffffffff62627836 */ /* 0x001fe20000000000 */
[----:B------:R-:W-:Y:S01]  /*11a0*/  UMOV UR40, URZ ;  /* 0x0000003f00287c82 */ /* 0x000fe20008000000 */
[----:B------:R-:W-:-:S09]  /*11b0*/  UMOV UR42, URZ ;  /* 0x0000003f002a7c82 */ /* 0x000fd20008000000 */
.L_x_156:
[----:B0-----:R-:W0:Y:S01]  /*11c0*/  SHFL.IDX PT, R0, R97, RZ, 0x1f ;  /* 0x00001fff61007589 */ /* 0x001e2200000e0000 */
[----:B-1----:R-:W1:Y:S01]  /*11d0*/  S2UR UR7, SR_CgaCtaId ;  /* 0x00000000000779c3 */ /* 0x002e620000008800 */
[----:B------:R-:W-:Y:S01]  /*11e0*/  UMOV UR6, 0x400 ;  /* 0x0000040000067882 */ /* 0x000fe20000000000 */
[----:B0-----:R-:W-:Y:S01]  /*11f0*/  R2UR UR4, R0 ;  /* 0x00000000000472ca */ /* 0x001fe200000e0000 */
[----:B-1----:R-:W-:-:S12]  /*1200*/  ULEA UR46, UR7, UR6, 0x18 ;  /* 0x00000006072e7291 */ /* 0x002fd8000f8ec03f */
[----:B------:R-:W-:-:S04]  /*1210*/  ULEA.HI UR5, UR4, UR4, URZ, 0x1 ;  /* 0x0000000404057291 */ /* 0x000fc8000f8f083f */
[----:B------:R-:W-:-:S04]  /*1220*/  ULOP3.LUT UR5, UR5, 0x7fffe, URZ, 0xc0, !UPT ;  /* 0x0007fffe05057892 */ /* 0x000fc8000f8ec03f */
[----:B------:R-:W-:-:S03]  /*1230*/  UIADD3 UR5, UR4, -UR5, URZ ;  /* 0x8000000504057290 */ /* 0x000fc6000fffe03f */
[----:B------:R-:W-:Y:S01]  /*1240*/  ULDC UR4, c[0x0][0x28c] ;  /* 0x0000a30000047ab9 */ /* 0x000fe20000000800 */
[----:B------:R-:W-:Y:S01]  /*1250*/  ULEA UR5, UR5, UR46, 0xd ;  /* 0x0000002e05057291 */ /* 0x000fe2000f8e683f */
[----:B------:R-:W-:-:S03]  /*1260*/  ISETP.LT.AND P0, PT, RZ, UR4, PT ;  /* 0x00000004ff007c0c */ /* 0x000fc6000bf01270 */
[----:B------:R-:W-:-:S04]  /*1270*/  UIADD3 UR5, UR5, 0x100, URZ ;  /* 0x0000010005057890 */ /* 0x000fc8000fffe03f */
[----:B------:R-:W-:-:S04]  /*1280*/  USHF.R.U32.HI UR5, URZ, 0x4, UR5 ;  /* 0x000000043f057899 */ /* 0x000fc80008011605 */
[----:B------:R-:W-:-:S04]  /*1290*/  ULOP3.LUT UR5, UR5, 0x3fff, URZ, 0xc0, !UPT ;  /* 0x00003fff05057892 */ /* 0x000fc8000f8ec03f */
[----:B------:R-:W-:Y:S01]  /*12a0*/  ULOP3.LUT UR45, UR5, 0x10000, URZ, 0xfc, !UPT ;  /* 0x00010000052d7892 */ /* 0x000fe2000f8efc3f */
[----:B--2345:R-:W-:Y:S11]  /*12b0*/  @P0 BRA `(.L_x_13) ;  /* 0x0000000000400947 */ /* 0x03cff60003800000 */
[----:B------:R-:W-:Y:S01]  /*12c0*/  MOV R0, 0x0 ;  /* 0x0000000000007802 */ /* 0x000fe20000000f00 */
[----:B------:R-:W-:Y:S01]  /*12d0*/  ULDC.64 UR4, c[0x4][0x68] ;  /* 0x01001a0000047ab9 */ /* 0x000fe20000000a00 */
[----:B------:R-:W-:Y:S01]  /*12e0*/  ULDC.64 UR6, c[0x4][0x8] ;  /* 0x0100020000067ab9 */ /* 0x000fe20000000a00 */
[----:B------:R-:W-:Y:S01]  /*12f0*/  IMAD.U32 R4, RZ, RZ, UR4 ;  /* 0x00000004ff047e24 */ /* 0x000fe2000f8e00ff */
[----:B------:R0:W1:Y:S01]  /*1300*/  LDC.64 R14, c[0x4][R0] ;  /* 0x01000000000e7b82 */ /* 0x0000620000000a00 */
[----:B------:R-:W-:Y:S01]  /*1310*/  IMAD.U32 R5, RZ, RZ, UR5 ;  /* 0x00000005ff057e24 */ /* 0x000fe2000f8e00ff */
[----:B------:R-:W-:Y:S01]  /*1320*/  ULDC.64 UR4, c[0x4][0x70] ;  /* 0x01001c0000047ab9 */ /* 0x000fe20000000a00 */
[----:B------:R-:W-:Y:S02]  /*1330*/  IMAD.U32 R10, RZ, RZ, UR6 ;  /* 0x00000006ff0a7e24 */ /* 0x000fe4000f8e00ff */
[----:B------:R-:W-:Y:S02]  /*1340*/  IMAD.U32 R6, RZ, RZ, UR4 ;  /* 0x00000004ff067e24 */ /* 0x000fe4000f8e00ff */
[----:B------:R-:W-:-:S02]  /*1350*/  IMAD.U32 R7, RZ, RZ, UR5 ;  /* 0x00000005ff077e24 */ /* 0x000fc4000f8e00ff */
[----:B------:R-:W-:Y:S02]  /*1360*/  IMAD.U32 R11, RZ, RZ, UR7 ;  /* 0x00000007ff0b7e24 */ /* 0x000fe4000f8e00ff */
[----:B------:R-:W-:Y:S02]  /*1370*/  IMAD.MOV.U32 R8, RZ, RZ, 0x1e1 ;  /* 0x000001e1ff087424 */ /* 0x000fe400078e00ff */
[----:B------:R-:W-:Y:S02]  /*1380*/  IMAD.MOV.U32 R12, RZ, RZ, 0x1 ;  /* 0x00000001ff0c7424 */ /* 0x000fe400078e00ff */
[----:B0-----:R-:W-:-:S07]  /*1390*/  IMAD.MOV.U32 R13, RZ, RZ, RZ ;  /* 0x000000ffff0d7224 */ /* 0x001fce00078e00ff */
[----:B------:R-:W-:-:S07]  /*13a0*/  LEPC R20, `(.L_x_13) ;  /* 0x000000001014794e */ /* 0x000fce0000000000 */
[----:B-1---5:R-:W-:Y:S05]  /*13b0*/  CALL.ABS.NOINC R14 ;  /* 0x000000000e007343 */ /* 0x022fea0003c00000 */
.L_x_13:
[----:B------:R-:W-:-:S13]  /*13c0*/  ISETP.NE.AND P0, PT, R116, 0x3, PT ;  /* 0x000000037400780c */ /* 0x000fda0003f05270 */
[----:B------:R-:W-:Y:S05]  /*13d0*/  @!P0 BRA `(.L_x_14) ;  /* 0x0000000000048947 */ /* 0x000fea0003800000 */
[----:B------:R-:W-:Y:S01]  /*13e0*/  BPT.TRAP 0x1 ;  /* 0x000000040000795c */ /* 0x000fe20000300000 */
.L_x_14:
[----:B------:R-:W-:Y:S02]  /*13f0*/  IMAD.U32 R3, RZ, RZ, UR42 ;  /* 0x0000002aff037e24 */ /* 0x000fe4000f8e00ff */
[----:B------:R-:W-:-:S03]  /*1400*/  IMAD.U32 R0, RZ, RZ, UR40 ;  /* 0x00000028ff007e24 */ /* 0x000fc6000f8e00ff */
[----:B------:R-:W-:Y:S02]  /*1410*/  LEA R3, R3, UR46, 0x3 ;  /* 0x0000002e03037c11 */ /* 0x000fe4000f8e18ff */
[----:B------:R-:W-:-:S04]  /*1420*/  SHF.L.U32 R0, R0, 0x1f, RZ ;  /* 0x0000001f00007819 */ /* 0x000fc800000006ff */
[----:B------:R0:W1:Y:S01]  /*1430*/  SYNCS.PHASECHK.TRANS64.TRYWAIT P1, [R3+URZ], R0 ;  /* 0x00000000030075a7 */ /* 0x000062000802017f */
[----:B------:R-:W-:Y:S05]  /*1440*/  @!P0 BRA `(.L_x_15) ;  /* 0x0000000000048947 */ /* 0x000fea0003800000 */
[----:B------:R-:W-:Y:S01]  /*1450*/  BPT.TRAP 0x1 ;  /* 0x000000040000795c */ /* 0x000fe20000300000 */
.L_x_15:
[----:B------:R-:W-:-:S05]  /*1460*/  IMAD.U32 R4, RZ, RZ, UR44 ;  /* 0x0000002cff047e24 */ /* 0x000fca000f8e00ff */
[----:B------:R-:W-:Y:S01]  /*1470*/  ISETP.GE.AND P2, PT, R4, 0x1, PT ;  /* 0x000000010400780c */ /* 0x000fe20003f46270 */
[----:B-1----:R-:W-:-:S12]  /*1480*/  @P1 BRA `(.L_x_16) ;  /* 0x0000000000081947 */ /* 0x002fd80003800000 */
[----:B------:R-:W1:Y:S02]  /*1490*/  SYNCS.PHASECHK.TRANS64.TRYWAIT P1, [R3+URZ], R0 ;  /* 0x00000000030075a7 */ /* 0x000e64000802017f */
[----:B-1----:R-:W-:Y:S05]  /*14a0*/  @!P1 BRA `(.L_x_17) ;  /* 0x0000007800b89947 */ /* 0x002fea0003800000 */
.L_x_16:
[----:B------:R-:W-:Y:S05]  /*14b0*/  WARPSYNC.ALL ;  /* 0x0000000000007948 */ /* 0x000fea0003800000 */
[----:B------:R-:W-:Y:S01]  /*14c0*/  UIADD3 UR4, UR46, 0x20100, URZ ;  /* 0x000201002e047890 */ /* 0x000fe2000fffe03f */
[----:B------:R-:W-:Y:S01]  /*14d0*/  WARPGROUP.ARRIVE ;  /* 0x00000000000079c5 */ /* 0x000fe20000000000 */
[----:B------:R-:W-:Y:S02]  /*14e0*/  ULEA UR6, UR42, UR45, 0xc ;  /* 0x0000002d2a067291 */ /* 0x000fe4000f8e603f */
[----:B------:R-:W-:Y:S01]  /*14f0*/  USHF.R.U32.HI UR4, URZ, 0x4, UR4 ;  /* 0x000000043f047899 */ /* 0x000fe20008011604 */
[----:B------:R-:W-:Y:S01]  /*1500*/  UMOV UR13, 0x40000040 ;  /* 0x40000040000d7882 */ /* 0x000fe20000000000 */
[----:B------:R-:W-:-:S02]  /*1510*/  UMOV UR15, 0x40000040 ;  /* 0x40000040000f7882 */ /* 0x000fc40000000000 */
[----:B------:R-:W-:Y:S01]  /*1520*/  ULOP3.LUT UR4, UR4, 0x3fff, URZ, 0xc0, !UPT ;  /* 0x00003fff04047892 */ /* 0x000fe2000f8ec03f */
[----:B------:R-:W-:Y:S01]  /*1530*/  UMOV UR12, UR6 ;  /* 0x00000006000c7c82 */ /* 0x000fe20008000000 */
[----:B------:R-:W-:Y:S02]  /*1540*/  UIADD3 UR5, UR6, 0x400, URZ ;  /* 0x0000040006057890 */ /* 0x000fe4000fffe03f */
[----:B------:R-:W-:Y:S02]  /*1550*/  ULOP3.LUT UR8, UR4, 0x10000, URZ, 0xfc, !UPT ;  /* 0x0001000004087892 */ /* 0x000fe4000f8efc3f */
[----:B------:R-:W-:Y:S02]  /*1560*/  UIADD3 UR7, UR6, 0x806, URZ ;  /* 0x0000080606077890 */ /* 0x000fe4000fffe03f */
[----:B------:R-:W-:Y:S02]  /*1570*/  ULEA UR4, UR42, UR8, 0xa ;  /* 0x000000082a047291 */ /* 0x000fe4000f8e503f */
[----:B------:R-:W-:-:S02]  /*1580*/  UIADD3 UR10, UR6, 0xc06, URZ ;  /* 0x00000c06060a7890 */ /* 0x000fc4000fffe03f */
[----:B------:R-:W-:-:S03]  /*1590*/  UIADD3 UR9, UR4, 0x206, URZ ;  /* 0x0000020604097890 */ /* 0x000fc6000fffe03f */
[----:B------:R-:W-:Y:S02]  /*15a0*/  UMOV UR14, UR4 ;  /* 0x00000004000e7c82 */ /* 0x000fe40008000000 */
[----:B------:R-:W-:Y:S01]  /*15b0*/  HGMMA.64x64x16.F32.BF16 R56, gdesc[UR12], RZ, !UPT, gsb0 ;  /* 0x00e000000c3879f0 */ /* 0x000fe2000c0018ff */
[----:B------:R-:W-:Y:S01]  /*15c0*/  UMOV UR12, UR5 ;  /* 0x00000005000c7c82 */ /* 0x000fe20008000000 */
[----:B------:R-:W-:Y:S01]  /*15d0*/  UMOV UR13, 0x40000040 ;  /* 0x40000040000d7882 */ /* 0x000fe20000000000 */
[----:B------:R-:W-:Y:S01]  /*15e0*/  UIADD3 UR5, UR6, 0x402, URZ ;  /* 0x0000040206057890 */ /* 0x000fe2000fffe03f */
[----:B------:R-:W-:Y:S02]  /*15f0*/  WARPGROUP.DEPBAR.LE gsb0, 0x0 ;  /* 0x00008000000079c5 */ /* 0x000fe40000010000 */
[----:B------:R-:W-:-:S06]  /*1600*/  WARPGROUP.ARRIVE ;  /* 0x00000000000079c5 */ /* 0x000fcc0000000000 */
[----:B------:R-:W-:Y:S01]  /*1610*/  HGMMA.64x64x16.F32.BF16 R24, gdesc[UR12], RZ, !UPT, gsb0 ;  /* 0x00e000000c1879f0 */ /* 0x000fe2000c0018ff */
[----:B------:R-:W-:Y:S02]  /*1620*/  UIADD3 UR12, UR6, 0x2, URZ ;  /* 0x00000002060c7890 */ /* 0x000fe4000fffe03f */
[----:B------:R-:W-:Y:S01]  /*1630*/  UIADD3 UR14, UR4, 0x2, URZ ;  /* 0x00000002040e7890 */ /* 0x000fe2000fffe03f */
[----:B------:R-:W-:Y:S01]  /*1640*/  UMOV UR13, 0x40000040 ;  /* 0x40000040000d7882 */ /* 0x000fe20000000000 */
[----:B------:R-:W-:Y:S01]  /*1650*/  UMOV UR15, 0x40000040 ;  /* 0x40000040000f7882 */ /* 0x000fe20000000000 */
[----:B------:R-:W-:Y:S02]  /*1660*/  WARPGROUP.DEPBAR.LE gsb0, 0x0 ;  /* 0x00008000000079c5 */ /* 0x000fe40000010000 */
[----:B------:R-:W-:-:S06]  /*1670*/  WARPGROUP.ARRIVE ;  /* 0x00000000000079c5 */ /* 0x000fcc0000000000 */
[----:B------:R-:W-:Y:S01]  /*1680*/  HGMMA.64x64x16.F32.BF16 R56, gdesc[UR12], R56, gsb0 ;  /* 0x00e000000c3879f0 */ /* 0x000fe20008001838 */
[----:B------:R-:W-:Y:S01]  /*1690*/  UMOV UR12, UR5 ;  /* 0x00000005000c7c82 */ /* 0x000fe20008000000 */
[----:B------:R-:W-:Y:S01]  /*16a0*/  UMOV UR13, 0x40000040 ;  /* 0x40000040000d7882 */ /* 0x000fe20000000000 */
[----:B------:R-:W-:Y:S01]  /*16b0*/  UIADD3 UR5, UR6, 0x404, URZ ;  /* 0x0000040406057890 */ /* 0x000fe2000fffe03f */
[----:B------:R-:W-:Y:S02]  /*16c0*/  WARPGROUP.DEPBAR.LE gsb0, 0x0 ;  /* 0x00008000000079c5 */ /* 0x000fe40000010000 */
[----:B------:R-:W-:-:S06]  /*16d0*/  WARPGROUP.ARRIVE ;  /* 0x00000000000079c5 */ /* 0x000fcc0000000000 */
[----:B------:R-:W-:Y:S01]  /*16e0*/  HGMMA.64x64x16.F32.BF16 R24, gdesc[UR12], R24, gsb0 ;  /* 0x00e000000c1879f0 */ /* 0x000fe20008001818 */
        /* <DEDUP_REMOVED lines=56> */
[----:B------:R-:W-:Y:S01]  /*1a70*/  UMOV UR4, UR7 ;  /* 0x0000000700047c82 */ /* 0x000fe20008000000 */
[----:B------:R-:W-:Y:S01]  /*1a80*/  UMOV UR6, UR9 ;  /* 0x0000000900067c82 */ /* 0x000fe20008000000 */
[----:B------:R-:W-:Y:S01]  /*1a90*/  UMOV UR7, 0x40000040 ;  /* 0x4000004000077882 */ /* 0x000fe20000000000 */
[----:B------:R-:W-:Y:S02]  /*1aa0*/  WARPGROUP.DEPBAR.LE gsb0, 0x0 ;  /* 0x00008000000079c5 */ /* 0x000fe40000010000 */
[----:B------:R-:W-:-:S06]  /*1ab0*/  WARPGROUP.ARRIVE ;  /* 0x00000000000079c5 */ /* 0x000fcc0000000000 */
[----:B------:R-:W-:Y:S01]  /*1ac0*/  HGMMA.64x64x16.F32.BF16 R56, gdesc[UR12], R56, gsb0 ;  /* 0x00e000000c3879f0 */ /* 0x000fe20008001838 */
[----:B------:R-:W-:Y:S01]  /*1ad0*/  UMOV UR12, UR5 ;  /* 0x00000005000c7c82 */ /* 0x000fe20008000000 */
[----:B------:R-:W-:Y:S01]  /*1ae0*/  UMOV UR13, 0x40000040 ;  /* 0x40000040000d7882 */ /* 0x000fe20000000000 */
[----:B------:R-:W-:Y:S01]  /*1af0*/  UMOV UR5, 0x40000040 ;  /* 0x4000004000057882 */ /* 0x000fe20000000000 */
[----:B------:R-:W-:Y:S02]  /*1b00*/  WARPGROUP.DEPBAR.LE gsb0, 0x0 ;  /* 0x00008000000079c5 */ /* 0x000fe40000010000 */
[----:B------:R-:W-:-:S06]  /*1b10*/  WARPGROUP.ARRIVE ;  /* 0x00000000000079c5 */ /* 0x000fcc0000000000 */
[----:B------:R-:W-:Y:S03]  /*1b20*/  HGMMA.64x64x16.F32.BF16 R24, gdesc[UR12], R24, gsb0 ;  /* 0x00e000000c1879f0 */ /* 0x000fe60008001818 */
[----:B------:R-:W-:Y:S02]  /*1b30*/  WARPGROUP.DEPBAR.LE gsb0, 0x0 ;  /* 0x00008000000079c5 */ /* 0x000fe40000010000 */
[----:B------:R-:W-:-:S06]  /*1b40*/  WARPGROUP.ARRIVE ;  /* 0x00000000000079c5 */ /* 0x000fcc0000000000 */
[----:B------:R-:W-:Y:S01]  /*1b50*/  HGMMA.64x64x16.F32.BF16 R56, gdesc[UR4], R56, gsb0 ;  /* 0x00e00000043879f0 */ /* 0x000fe20008001838 */
[----:B------:R-:W-:Y:S01]  /*1b60*/  UMOV UR4, UR10 ;  /* 0x0000000a00047c82 */ /* 0x000fe20008000000 */
[----:B------:R-:W-:Y:S01]  /*1b70*/  UMOV UR5, 0x40000040 ;  /* 0x4000004000057882 */ /* 0x000fe20000000000 */
[----:B------:R-:W-:Y:S02]  /*1b80*/  WARPGROUP.DEPBAR.LE gsb0, 0x0 ;  /* 0x00008000000079c5 */ /* 0x000fe40000010000 */
[----:B------:R-:W-:-:S06]  /*1b90*/  WARPGROUP.ARRIVE ;  /* 0x00000000000079c5 */ /* 0x000fcc0000000000 */
[----:B------:R-:W-:Y:S03]  /*1ba0*/  HGMMA.64x64x16.F32.BF16 R24, gdesc[UR4], R24, gsb0 ;  /* 0x00e00000041879f0 */ /* 0x000fe60008001818 */
[----:B------:R-:W-:Y:S02]  /*1bb0*/  WARPGROUP.DEPBAR.LE gsb0, 0x0 ;  /* 0x00008000000079c5 */ /* 0x000fe40000010000 */
[----:B------:R-:W-:Y:S05]  /*1bc0*/  @!P2 BRA `(.L_x_18) ;  /* 0x00000008004ca947 */ /* 0x000fea0003800000 */
[----:B------:R-:W-:Y:S01]  /*1bd0*/  UIADD3 UR13, UR42, 0x1, URZ ;  /* 0x000000012a0d7890 */ /* 0x000fe2000fffe03f */
[----:B01----:R-:W-:Y:S01]  /*1be0*/  IMAD.U32 R0, RZ, RZ, UR44 ;  /* 0x0000002cff007e24 */ /* 0x003fe2000f8e00ff */
[----:B------:R-:W-:Y:S02]  /*1bf0*/  UMOV UR9, UR42 ;  /* 0x0000002a00097c82 */ /* 0x000fe40008000000 */
[----:B------:R-:W-:-:S04]  /*1c00*/  UISETP.NE.AND UP0, UPT, UR13, 0x2, UPT ;  /* 0x000000020d00788c */ /* 0x000fc8000bf05270 */
[----:B------:R-:W-:Y:S02]  /*1c10*/  USEL UR4, URZ, 0x1, UP0 ;  /* 0x000000013f047887 */ /* 0x000fe40008000000 */
[----:B------:R-:W-:Y:S02]  /*1c20*/  USEL UR13, UR13, URZ, UP0 ;  /* 0x0000003f0d0d7287 */ /* 0x000fe40008000000 */
[----:B------:R-:W-:-:S06]  /*1c30*/  ULOP3.LUT UR4, UR40, UR4, URZ, 0x3c, !UPT ;  /* 0x0000000428047292 */ /* 0x000fcc000f8e3c3f */
[----:B------:R-:W-:-:S07]  /*1c40*/  IMAD.U32 R5, RZ, RZ, UR4 ;  /* 0x00000004ff057e24 */ /* 0x000fce000f8e00ff */
.L_x_25:
[----:B01----:R-:W-:Y:S05]  /*1c50*/  @!P0 BRA `(.L_x_19) ;  /* 0x0000000000048947 */ /* 0x003fea0003800000 */
[----:B------:R-:W-:Y:S01]  /*1c60*/  BPT.TRAP 0x1 ;  /* 0x000000040000795c */ /* 0x000fe20000300000 */
.L_x_19:
[----:B------:R-:W0:Y:S01]  /*1c70*/  S2UR UR4, SR_CgaCtaId ;  /* 0x00000000000479c3 */ /* 0x000e220000008800 */
[----:B------:R-:W-:Y:S01]  /*1c80*/  UMOV UR10, 0x400 ;  /* 0x00000400000a7882 */ /* 0x000fe20000000000 */
[----:B------:R-:W-:Y:S01]  /*1c90*/  SHF.L.U32 R3, R5, 0x1f, RZ ;  /* 0x0000001f05037819 */ /* 0x000fe200000006ff */
[----:B0-----:R-:W-:-:S04]  /*1ca0*/  ULEA UR10, UR4, UR10, 0x18 ;  /* 0x0000000a040a7291 */ /* 0x001fc8000f8ec03f */
[----:B------:R-:W-:-:S09]  /*1cb0*/  ULEA UR4, UR13, UR10, 0x3 ;  /* 0x0000000a0d047291 */ /* 0x000fd2000f8e183f */
[----:B------:R0:W1:Y:S01]  /*1cc0*/  SYNCS.PHASECHK.TRANS64.TRYWAIT P1, [UR4], R3 ;  /* 0x00000003ff0075a7 */ /* 0x0000620008020144 */
[----:B------:R-:W-:Y:S05]  /*1cd0*/  @!P0 BRA `(.L_x_20) ;  /* 0x0000000000048947 */ /* 0x000fea0003800000 */
[----:B------:R-:W-:Y:S01]  /*1ce0*/  BPT.TRAP 0x1 ;  /* 0x000000040000795c */ /* 0x000fe20000300000 */
.L_x_20:
[----:B-1----:R-:W-:Y:S05]  /*1cf0*/  @P1 BRA `(.L_x_21) ;  /* 0x0000000000081947 */ /* 0x002fea0003800000 */
[----:B------:R-:W1:Y:S02]  /*1d00*/  SYNCS.PHASECHK.TRANS64.TRYWAIT P1, [UR4], R3 ;  /* 0x00000003ff0075a7 */ /* 0x000e640008020144 */
[----:B-1----:R-:W-:Y:S05]  /*1d10*/  @!P1 BRA `(.L_x_22) ;  /* 0x0000007000b09947 */ /* 0x002fea0003800000 */
.L_x_21:
[----:B------:R-:W-:Y:S01]  /*1d20*/  ULEA UR12, UR13, UR8, 0xa ;  /* 0x000000080d0c7291 */ /* 0x000fe2000f8e503f */
[----:B------:R-:W-:Y:S01]  /*1d30*/  WARPGROUP.ARRIVE ;  /* 0x00000000000079c5 */ /* 0x000fe20000000000 */
[----:B------:R-:W-:Y:S01]  /*1d40*/  ULEA UR11, UR13, UR45, 0xc ;  /* 0x0000002d0d0b7291 */ /* 0x000fe2000f8e603f */
[----:B------:R-:W-:Y:S01]  /*1d50*/  UMOV UR7, 0x40000040 ;  /* 0x4000004000077882 */ /* 0x000fe20000000000 */
[----:B------:R-:W-:Y:S02]  /*1d60*/  UMOV UR5, 0x40000040 ;  /* 0x4000004000057882 */ /* 0x000fe40000000000 */
[----:B------:R-:W-:Y:S01]  /*1d70*/  UIADD3 UR14, UR11, 0x400, URZ ;  /* 0x000004000b0e7890 */ /* 0x000fe2000fffe03f */
[----:B------:R-:W-:Y:S02]  /*1d80*/  UMOV UR6, UR12 ;  /* 0x0000000c00067c82 */ /* 0x000fe40008000000 */
[----:B------:R-:W-:Y:S02]  /*1d90*/  UMOV UR4, UR11 ;  /* 0x0000000b00047c82 */ /* 0x000fe40008000000 */
[----:B------:R-:W-:Y:S01]  /*1da0*/  HGMMA.64x64x16.F32.BF16 R56, gdesc[UR4], R56, gsb0 ;  /* 0x00e00000043879f0 */ /* 0x000fe20008001838 */
[----:B------:R-:W-:Y:S01]  /*1db0*/  UMOV UR5, 0x40000040 ;  /* 0x4000004000057882 */ /* 0x000fe20000000000 */
[----:B------:R-:W-:Y:S01]  /*1dc0*/  UMOV UR4, UR14 ;  /* 0x0000000e00047c82 */ /* 0x000fe20008000000 */
[----:B------:R-:W-:Y:S01]  /*1dd0*/  UIADD3 UR14, UR11, 0x402, URZ ;  /* 0x000004020b0e7890 */ /* 0x000fe2000fffe03f */
[----:B------:R-:W-:-:S02]  /*1de0*/  WARPGROUP.DEPBAR.LE gsb0, 0x0 ;  /* 0x00008000000079c5 */ /* 0x000fc40000010000 */
        /* <DEDUP_REMOVED lines=76> */
[----:B------:R-:W-:Y:S02]  /*22b0*/  WARPGROUP.DEPBAR.LE gsb0, 0x0 ;  /* 0x00008000000079c5 */ /* 0x000fe40000010000 */
[----:B------:R-:W-:-:S06]  /*22c0*/  WARPGROUP.ARRIVE ;  /* 0x00000000000079c5 */ /* 0x000fcc0000000000 */
[----:B------:R-:W-:Y:S01]  /*22d0*/  HGMMA.64x64x16.F32.BF16 R24, gdesc[UR4], R24, gsb0 ;  /* 0x00e00000041879f0 */ /* 0x000fe20008001818 */
[----:B------:R-:W-:Y:S02]  /*22e0*/  UIADD3 UR6, UR12, 0x206, URZ ;  /* 0x000002060c067890 */ /* 0x000fe4000fffe03f */
[----:B------:R-:W-:Y:S01]  /*22f0*/  UIADD3 UR4, UR11, 0x806, URZ ;  /* 0x000008060b047890 */ /* 0x000fe2000fffe03f */
[----:B------:R-:W-:Y:S01]  /*2300*/  UMOV UR7, 0x40000040 ;  /* 0x4000004000077882 */ /* 0x000fe20000000000 */
[----:B------:R-:W-:Y:S01]  /*2310*/  UMOV UR5, 0x40000040 ;  /* 0x4000004000057882 */ /* 0x000fe20000000000 */
[----:B------:R-:W-:Y:S01]  /*2320*/  UIADD3 UR11, UR11, 0xc06, URZ ;  /* 0x00000c060b0b7890 */ /* 0x000fe2000fffe03f */
        /* <DEDUP_REMOVED lines=10> */
[----:B------:R-:W-:Y:S01]  /*23d0*/  BPT.TRAP 0x1 ;  /* 0x000000040000795c */ /* 0x000fe20000300000 */
.L_x_23:
[----:B------:R-:W-:Y:S01]  /*23e0*/  ULEA UR10, UR9, UR10, 0x3 ;  /* 0x0000000a090a7291 */ /* 0x000fe2000f8e183f */
[----:B------:R-:W-:-:S03]  /*23f0*/  ISETP.GT.U32.AND P1, PT, R18, 0x1, PT ;  /* 0x000000011200780c */ /* 0x000fc60003f24070 */
[----:B------:R-:W-:-:S04]  /*2400*/  UIADD3 UR10, UR10, 0x10, URZ ;  /* 0x000000100a0a7890 */ /* 0x000fc8000fffe03f */
[----:B------:R-:W-:-:S09]  /*2410*/  UPRMT UR10, URZ, 0x654, UR10 ;  /* 0x000006543f0a7896 */ /* 0x000fd2000800000a */
[----:B------:R-:W-:Y:S01]  /*2420*/  SYNCS.ARRIVE.TRANS64.RED.A1T0 RZ, [UR10], RZ ;  /* 0x000000ffffff79a7 */ /* 0x000fe2000810040a */
[----:B------:R-:W-:Y:S05]  /*2430*/  @P1 BRA `(.L_x_24) ;  /* 0x0000000000041947 */ /* 0x000fea0003800000 */
[----:B------:R-:W-:Y:S01]  /*2440*/  BPT.TRAP 0x1 ;  /* 0x000000040000795c */ /* 0x000fe20000300000 */
.L_x_24:
[----:B------:R-:W-:Y:S01]  /*2450*/  UIADD3 UR13, UR13, 0x1, URZ ;  /* 0x000000010d0d7890 */ /* 0x000fe2000fffe03f */
[C---:B------:R-:W-:Y:S01]  /*2460*/  ISETP.GT.AND P1, PT, R0.reuse, 0x1, PT ;  /* 0x000000010000780c */ /* 0x040fe20003f24270 */
[----:B------:R-:W-:Y:S01]  /*2470*/  UIADD3 UR9, UR9, 0x1, URZ ;  /* 0x0000000109097890 */ /* 0x000fe2000fffe03f */
[----:B------:R-:W-:Y:S01]  /*2480*/  VIADD R0, R0, 0xffffffff ;  /* 0xffffffff00007836 */ /* 0x000fe20000000000 */
[----:B------:R-:W-:Y:S02]  /*2490*/  UISETP.NE.AND UP0, UPT, UR13, 0x2, UPT ;  /* 0x000000020d00788c */ /* 0x000fe4000bf05270 */
[----:B------:R-:W-:Y:S02]  /*24a0*/  UISETP.NE.AND UP1, UPT, UR9, 0x2, UPT ;  /* 0x000000020900788c */ /* 0x000fe4000bf25270 */
[----:B------:R-:W-:Y:S02]  /*24b0*/  USEL UR4, URZ, 0x1, UP0 ;  /* 0x000000013f047887 */ /* 0x000fe40008000000 */
[----:B------:R-:W-:-:S02]  /*24c0*/  USEL UR13, UR13, URZ, UP0 ;  /* 0x0000003f0d0d7287 */ /* 0x000fc40008000000 */
[----:B------:R-:W-:Y:S02]  /*24d0*/  USEL UR9, UR9, URZ, UP1 ;  /* 0x0000003f09097287 */ /* 0x000fe40008800000 */
[----:B------:R-:W-:Y:S01]  /*24e0*/  LOP3.LUT R5, R5, UR4, RZ, 0x3c, !PT ;  /* 0x0000000405057c12 */ /* 0x000fe2000f8e3cff */
[----:B------:R-:W-:Y:S09]  /*24f0*/  @P1 BRA `(.L_x_25) ;  /* 0xfffffff400d41947 */ /* 0x000ff2000383ffff */
.L_x_18:
[----:B01----:R-:W0:Y:S02]  /*2500*/  LDC R0, c[0x0][0x28c] ;  /* 0x0000a300ff007b82 */ /* 0x003e240000000800 */
[----:B0-----:R-:W-:-:S13]  /*2510*/  ISETP.GE.AND P1, PT, R0, 0x1, PT ;  /* 0x000000010000780c */ /* 0x001fda0003f26270 */
[----:B------:R-:W-:Y:S05]  /*2520*/  @!P1 BRA `(.L_x_26) ;  /* 0x0000000000389947 */ /* 0x000fea0003800000 */
[----:B------:R-:W-:Y:S05]  /*2530*/  @!P0 BRA `(.L_x_27) ;  /* 0x0000000000048947 */ /* 0x000fea0003800000 */
[----:B------:R-:W-:Y:S01]  /*2540*/  BPT.TRAP 0x1 ;  /* 0x000000040000795c */ /* 0x000fe20000300000 */
.L_x_27:
[----:B------:R-:W0:Y:S01]  /*2550*/  S2UR UR6, SR_CgaCtaId ;  /* 0x00000000000679c3 */ /* 0x000e220000008800 */
[----:B------:R-:W-:Y:S01]  /*2560*/  UIADD3 UR4, UR44, UR42, URZ ;  /* 0x0000002a2c047290 */ /* 0x000fe2000fffe03f */
[----:B------:R-:W-:Y:S01]  /*2570*/  ISETP.GT.U32.AND P0, PT, R18, 0x1, PT ;  /* 0x000000011200780c */ /* 0x000fe20003f04070 */
[----:B------:R-:W-:Y:S02]  /*2580*/  UMOV UR5, 0x400 ;  /* 0x0000040000057882 */ /* 0x000fe40000000000 */
[----:B------:R-:W-:-:S04]  /*2590*/  USHF.L.U32 UR4, UR4, 0x3, URZ ;  /* 0x0000000304047899 */ /* 0x000fc8000800063f */
[----:B------:R-:W-:Y:S02]  /*25a0*/  ULOP3.LUT UR4, UR4, 0x8, URZ, 0xc0, !UPT ;  /* 0x0000000804047892 */ /* 0x000fe4000f8ec03f */
[----:B0-----:R-:W-:-:S04]  /*25b0*/  ULEA UR5, UR6, UR5, 0x18 ;  /* 0x0000000506057291 */ /* 0x001fc8000f8ec03f */
[----:B------:R-:W-:-:S04]  /*25c0*/  UIADD3 UR4, UR5, 0x10, UR4 ;  /* 0x0000001005047890 */ /* 0x000fc8000fffe004 */
[----:B------:R-:W-:-:S09]  /*25d0*/  UPRMT UR4, URZ, 0x654, UR4 ;  /* 0x000006543f047896 */ /* 0x000fd20008000004 */
[----:B------:R-:W-:Y:S01]  /*25e0*/  SYNCS.ARRIVE.TRANS64.RED.A1T0 RZ, [UR4], RZ ;  /* 0x000000ffffff79a7 */ /* 0x000fe20008100404 */
[----:B------:R-:W-:Y:S05]  /*25f0*/  @P0 BRA `(.L_x_26) ;  /* 0x0000000000040947 */ /* 0x000fea0003800000 */
[----:B------:R-:W-:Y:S01]  /*2600*/  BPT.TRAP 0x1 ;  /* 0x000000040000795c */ /* 0x000fe20000300000 */
.L_x_26:
[----:B------:R-:W-:Y:S01]  /*2610*/  IMAD.SHL.U32 R101, R101, 0x40, RZ ;  /* 0x0000004065657824 */ /* 0x000fe200078e00ff */
[----:B------:R-:W-:Y:S01]  /*2620*/  ULDC UR6, c[0x0][0x288] ;  /* 0x0000a20000067ab9 */ /* 0x000fe20000000800 */
[----:B------:R-:W-:Y:S01]  /*2630*/  SHF.R.S32.HI R21, RZ, 0x1f, R19 ;  /* 0x0000001fff157819 */ /* 0x000fe20000011413 */
[----:B------:R-:W-:Y:S01]  /*2640*/  IMAD.SHL.U32 R3, R109, 0x100, RZ ;  /* 0x000001006d037824 */ /* 0x000fe200078e00ff */
[----:B------:R-:W-:Y:S01]  /*2650*/  ULDC.64 UR4, c[0x0][0x5d0] ;  /* 0x0001740000047ab9 */ /* 0x000fe20000000a00 */
[----:B------:R-:W-:Y:S01]  /*2660*/  LOP3.LUT R8, R101, 0x6, R96, 0xf8, !PT ;  /* 0x0000000665087812 */ /* 0x000fe200078ef860 */
[----:B------:R-:W-:Y:S01]  /*2670*/  IMAD.WIDE R108, R109, 0x100, R22 ;  /* 0x000001006d6c7825 */ /* 0x000fe200078e0216 */
[----:B------:R-:W-:Y:S01]  /*2680*/  ISETP.GE.AND P0, PT, R101, UR6, PT ;  /* 0x0000000665007c0c */ /* 0x000fe2000bf06270 */
[----:B------:R-:W-:Y:S01]  /*2690*/  ULDC UR6, c[0x0][0x284] ;  /* 0x0000a10000067ab9 */ /* 0x000fe20000000800 */
[----:B------:R-:W-:Y:S01]  /*26a0*/  SHF.R.S32.HI R9, RZ, 0x1f, R8 ;  /* 0x0000001fff097819 */ /* 0x000fe20000011408 */
[----:B------:R-:W-:Y:S01]  /*26b0*/  IMAD R0, R21, UR4, RZ ;  /* 0x0000000415007c24 */ /* 0x000fe2000f8e02ff */
[----:B------:R-:W-:-:S03]  /*26c0*/  ISETP.GE.OR P0, PT, R3, UR6, P0 ;  /* 0x0000000603007c0c */ /* 0x000fc60008706670 */
[C---:B------:R-:W-:Y:S02]  /*26d0*/  IMAD R7, R19.reuse, UR5, R0 ;  /* 0x0000000513077c24 */ /* 0x040fe4000f8e0200 */
[----:B------:R-:W-:Y:S01]  /*26e0*/  IMAD.WIDE.U32 R4, R19, UR4, R8 ;  /* 0x0000000413047c25 */ /* 0x000fe2000f8e0008 */
[----:B------:R-:W-:-:S03]  /*26f0*/  ULDC.64 UR4, c[0x0][0x5c8] ;  /* 0x0001720000047ab9 */ /* 0x000fc60000000a00 */
[----:B------:R-:W-:Y:S02]  /*2700*/  IMAD R11, R109, UR4, RZ ;  /* 0x000000046d0b7c24 */ /* 0x000fe4000f8e02ff */
[----:B------:R-:W-:Y:S02]  /*2710*/  IMAD.IADD R5, R5, 0x1, R7 ;  /* 0x0000000105057824 */ /* 0x000fe400078e0207 */
[C---:B------:R-:W-:Y:S02]  /*2720*/  IMAD R11, R108.reuse, UR5, R11 ;  /* 0x000000056c0b7c24 */ /* 0x040fe4000f8e020b */
[----:B------:R-:W-:-:S04]  /*2730*/  IMAD.WIDE.U32 R112, R108, UR4, R4 ;  /* 0x000000046c707c25 */ /* 0x000fc8000f8e0004 */
[----:B------:R-:W-:Y:S01]  /*2740*/  IMAD.MOV.U32 R0, RZ, RZ, -0x1 ;  /* 0xffffffffff007424 */ /* 0x000fe200078e00ff */
[----:B------:R-:W-:Y:S06]  /*2750*/  @P0 BRA `(.L_x_28) ;  /* 0x0000004c00000947 */ /* 0x000fec0003800000 */
[----:B-----5:R-:W-:Y:S01]  /*2760*/  FSETP.NEU.AND P1, PT, R89, RZ, PT ;  /* 0x000000ff5900720b */ /* 0x020fe20003f2d000 */
[----:B------:R-:W-:Y:S01]  /*2770*/  IMAD.IADD R4, R90, 0x1, -R101 ;  /* 0x000000015a047824 */ /* 0x000fe200078e0a65 */
[----:B------:R-:W-:Y:S01]  /*2780*/  BSSY B0, `(.L_x_28) ;  /* 0x00004bd000007945 */ /* 0x000fe20003800000 */
[----:B------:R-:W-:Y:S02]  /*2790*/  IMAD.IADD R3, R100, 0x1, -R3 ;  /* 0x0000000164037824 */ /* 0x000fe400078e0a03 */
[----:B------:R-:W-:Y:S01]  /*27a0*/  IMAD.IADD R105, R113, 0x1, R11 ;  /* 0x0000000171697824 */ /* 0x000fe200078e020b */
[----:B------:R-:W-:-:S04]  /*27b0*/  ISETP.GT.AND P6, PT, R4, RZ, PT ;  /* 0x000000ff0400720c */ /* 0x000fc80003fc4270 */
[----:B------:R-:W-:-:S03]  /*27c0*/  ISETP.GT.AND P0, PT, R3, RZ, P6 ;  /* 0x000000ff0300720c */ /* 0x000fc60003704270 */
[----:B------:R-:W-:Y:S10]  /*27d0*/  @!P1 BRA `(.L_x_29) ;  /* 0x0000003400709947 */ /* 0x000ff40003800000 */
[----:B------:R-:W0:Y:S01]  /*27e0*/  LDC.64 R14, c[0x0][0x5b8] ;  /* 0x00016e00ff0e7b82 */ /* 0x000e220000000a00 */
[----:B------:R-:W-:-:S07]  /*27f0*/  ULDC.64 UR4, c[0x0][0x5c0] ;  /* 0x0001700000047ab9 */ /* 0x000fce0000000a00 */
[----:B------:R-:W1:Y:S08]  /*2800*/  LDC.64 R106, c[0x0][0x5b0] ;  /* 0x00016c00ff6a7b82 */ /* 0x000e700000000a00 */
[----:B------:R-:W2:Y:S01]  /*2810*/  LDC.64 R12, c[0x0][0x5a8] ;  /* 0x00016a00ff0c7b82 */ /* 0x000ea20000000a00 */
[-C--:B0-----:R-:W-:Y:S02]  /*2820*/  IMAD R6, R21, R14.reuse, RZ ;  /* 0x0000000e15067224 */ /* 0x081fe400078e02ff */
[----:B------:R-:W-:-:S04]  /*2830*/  IMAD.WIDE.U32 R20, R19, R14, R8 ;  /* 0x0000000e13147225 */ /* 0x000fc800078e0008 */
[----:B------:R-:W-:Y:S02]  /*2840*/  IMAD R101, R19, R15, R6 ;  /* 0x0000000f13657224 */ /* 0x000fe400078e0206 */
[-C--:B-1----:R-:W-:Y:S02]  /*2850*/  IMAD R5, R109, R106.reuse, RZ ;  /* 0x0000006a6d057224 */ /* 0x082fe400078e02ff */
[----:B------:R-:W-:Y:S02]  /*2860*/  IMAD.IADD R103, R21, 0x1, R101 ;  /* 0x0000000115677824 */ /* 0x000fe400078e0265 */
[----:B------:R-:W-:Y:S02]  /*2870*/  IMAD.MOV.U32 R102, RZ, RZ, R20 ;  /* 0x000000ffff667224 */ /* 0x000fe400078e0014 */
[C---:B------:R-:W-:Y:S02]  /*2880*/  IMAD R119, R108.reuse, R107, R5 ;  /* 0x0000006b6c777224 */ /* 0x040fe400078e0205 */
[----:B------:R-:W-:-:S04]  /*2890*/  IMAD.WIDE.U32 R6, R108, R106, R102 ;  /* 0x0000006a6c067225 */ /* 0x000fc800078e0066 */
[----:B------:R-:W-:Y:S01]  /*28a0*/  IMAD.IADD R5, R7, 0x1, R119 ;  /* 0x0000000107057824 */ /* 0x000fe200078e0277 */
[----:B--2---:R-:W-:-:S04]  /*28b0*/  LEA R10, P1, R6, R12, 0x1 ;  /* 0x0000000c060a7211 */ /* 0x004fc800078208ff */
[----:B------:R-:W-:-:S05]  /*28c0*/  LEA.HI.X R11, R6, R13, R5, 0x1, P1 ;  /* 0x0000000d060b7211 */ /* 0x000fca00008f0c05 */
[----:B------:R-:W2:Y:S01]  /*28d0*/  @P0 LDG.E.LTC128B.U16 R5, desc[UR36][R10.64] ;  /* 0x000000240a050981 */ /* 0x000ea2000c1e1520 */
[----:B------:R-:W-:Y:S01]  /*28e0*/  ISETP.GT.AND P4, PT, R4, 0x1, PT ;  /* 0x000000010400780c */ /* 0x000fe20003f84270 */
[----:B------:R-:W-:Y:S01]  /*28f0*/  IMAD.WIDE.U32 R6, R108, R106, R8 ;  /* 0x0000006a6c067225 */ /* 0x000fe200078e0008 */
[----:B------:R-:W-:Y:S01]  /*2900*/  BSSY B1, `(.L_x_30) ;  /* 0x0000013000017945 */ /* 0x000fe20003800000 */
[----:B------:R-:W-:Y:S02]  /*2910*/  SHF.L.U64.HI R113, R106, 0x3, R107 ;  /* 0x000000036a717819 */ /* 0x000fe4000001026b */
[----:B------:R-:W-:Y:S01]  /*2920*/  IMAD.IADD R7, R119, 0x1, R7 ;  /* 0x0000000177077824 */ /* 0x000fe200078e0207 */
[----:B------:R-:W-:Y:S01]  /*2930*/  P2R R117, PR, RZ, 0x10 ;  /* 0x00000010ff757803 */ /* 0x000fe20000000000 */
[----:B------:R-:W-:-:S04]  /*2940*/  IMAD.WIDE.U32 R110, R19, R14, R6 ;  /* 0x0000000e136e7225 */ /* 0x000fc800078e0006 */
[----:B------:R-:W-:Y:S01]  /*2950*/  IMAD.IADD R7, R101, 0x1, R111 ;  /* 0x0000000165077824 */ /* 0x000fe200078e026f */
[----:B------:R-:W-:-:S04]  /*2960*/  LEA R6, P2, R110, R12, 0x1 ;  /* 0x0000000c6e067211 */ /* 0x000fc800078408ff */
[----:B------:R-:W-:Y:S01]  /*2970*/  LEA.HI.X R7, R110, R13, R7, 0x1, P2 ;  /* 0x0000000d6e077211 */ /* 0x000fe200010f0c07 */
[----:B--2---:R-:W-:-:S04]  /*2980*/  IMAD.U32 R104, R5, 0x10000, RZ ;  /* 0x0001000005687824 */ /* 0x004fc800078e00ff */
[----:B------:R-:W-:Y:S01]  /*2990*/  FMUL R15, R104, R89 ;  /* 0x00000059680f7220 */ /* 0x000fe20000400000 */
[----:B------:R-:W-:-:S03]  /*29a0*/  LEA R104, P1, R112, UR4, 0x1 ;  /* 0x0000000470687c11 */ /* 0x000fc6000f8208ff */
[----:B------:R-:W-:Y:S01]  /*29b0*/  FFMA R15, R56, R88, R15 ;  /* 0x00000058380f7223 */ /* 0x000fe2000000000f */
[----:B------:R-:W-:Y:S01]  /*29c0*/  LEA.HI.X R105, R112, UR5, R105, 0x1, P1 ;  /* 0x0000000570697c11 */ /* 0x000fe200088f0c69 */
[----:B------:R-:W-:Y:S01]  /*29d0*/  IMAD.SHL.U32 R112, R106, 0x8, RZ ;  /* 0x000000086a707824 */ /* 0x000fe200078e00ff */
[----:B------:R-:W-:Y:S02]  /*29e0*/  ISETP.GT.AND P1, PT, R3, RZ, P4 ;  /* 0x000000ff0300720c */ /* 0x000fe40002724270 */
[----:B------:R-:W-:-:S05]  /*29f0*/  F2FP.BF16.F32.PACK_AB R15, RZ, R15 ;  /* 0x0000000fff0f723e */ /* 0x000fca00000010ff */
[----:B------:R0:W-:Y:S06]  /*2a00*/  @P0 STG.E.U16 desc[UR36][R104.64], R15 ;  /* 0x0000000f68000986 */ /* 0x0001ec000c101524 */
[----:B------:R-:W-:Y:S05]  /*2a10*/  @!P1 BRA `(.L_x_31) ;  /* 0x0000000000049947 */ /* 0x000fea0003800000 */
[----:B------:R1:W5:Y:S02]  /*2a20*/  LDG.E.LTC128B.U16 R5, desc[UR36][R6.64+0x2] ;  /* 0x0000022406057981 */ /* 0x000364000c1e1520 */
.L_x_31:
[----:B------:R-:W-:Y:S05]  /*2a30*/  BSYNC B1 ;  /* 0x0000000000017941 */ /* 0x000fea0003800000 */
.L_x_30:
[----:B-----5:R-:W-:Y:S01]  /*2a40*/  IMAD.U32 R10, R5, 0x10000, RZ ;  /* 0x00010000050a7824 */ /* 0x020fe200078e00ff */
[----:B------:R-:W-:Y:S01]  /*2a50*/  ISETP.GT.AND P0, PT, R3, 0x8, P6 ;  /* 0x000000080300780c */ /* 0x000fe20003704270 */
[----:B------:R-:W-:Y:S01]  /*2a60*/  IMAD.WIDE.U32 R114, R108, R106, R112 ;  /* 0x0000006a6c727225 */ /* 0x000fe200078e0070 */
[----:B0-----:R-:W-:-:S03]  /*2a70*/  PRMT R15, R5, 0x7610, R15 ;  /* 0x00007610050f7816 */ /* 0x001fc6000000000f */
[----:B------:R-:W-:Y:S01]  /*2a80*/  FMUL R10, R10, R89 ;  /* 0x000000590a0a7220 */ /* 0x000fe20000400000 */
[----:B------:R-:W-:Y:S01]  /*2a90*/  IMAD.IADD R119, R119, 0x1, R115 ;  /* 0x0000000177777824 */ /* 0x000fe200078e0273 */
[----:B------:R-:W-:Y:S02]  /*2aa0*/  IADD3 R11, P2, R20, R114, RZ ;  /* 0x00000072140b7210 */ /* 0x000fe40007f5e0ff */
[----:B------:R-:W-:-:S03]  /*2ab0*/  FFMA R57, R57, R88, R10 ;  /* 0x0000005839397223 */ /* 0x000fc6000000000a */
[----:B------:R-:W-:Y:S01]  /*2ac0*/  IMAD.X R56, R119, 0x1, R103, P2 ;  /* 0x0000000177387824 */ /* 0x000fe200010e0667 */
[C---:B------:R-:W-:Y:S02]  /*2ad0*/  LEA R10, P2, R11.reuse, R12, 0x1 ;  /* 0x0000000c0b0a7211 */ /* 0x040fe400078408ff */
[----:B------:R-:W-:Y:S02]  /*2ae0*/  F2FP.BF16.F32.PACK_AB R57, RZ, R57 ;  /* 0x00000039ff39723e */ /* 0x000fe400000010ff */
[----:B------:R-:W-:Y:S01]  /*2af0*/  LEA.HI.X R11, R11, R13, R56, 0x1, P2 ;  /* 0x0000000d0b0b7211 */ /* 0x000fe200010f0c38 */
[----:B------:R-:W-:Y:S01]  /*2b00*/  @P1 IMAD.MOV.U32 R56, RZ, RZ, R104 ;  /* 0x000000ffff381224 */ /* 0x000fe200078e0068 */
[----:B------:R-:W-:Y:S01]  /*2b10*/  PRMT R111, R57, 0x7610, R111 ;  /* 0x00007610396f7816 */ /* 0x000fe2000000006f */
[----:B------:R-:W-:-:S05]  /*2b20*/  @P1 IMAD.MOV.U32 R57, RZ, RZ, R105 ;  /* 0x000000ffff391224 */ /* 0x000fca00078e0069 */
[----:B------:R0:W-:Y:S04]  /*2b30*/  @P1 STG.E.U16 desc[UR36][R56.64+0x2], R111 ;  /* 0x0000026f38001986 */ /* 0x0001e8000c101524 */
[----:B------:R-:W2:Y:S01]  /*2b40*/  @P0 LDG.E.LTC128B.U16 R15, desc[UR36][R10.64] ;  /* 0x000000240a0f0981 */ /* 0x000ea2000c1e1520 */
[----:B------:R-:W-:Y:S01]  /*2b50*/  IADD3 R114, P1, R8, R114, RZ ;  /* 0x0000007208727210 */ /* 0x000fe20007f3e0ff */
[----:B------:R-:W-:Y:S01]  /*2b60*/  BSSY B1, `(.L_x_32) ;  /* 0x0000012000017945 */ /* 0x000fe20003800000 */
[----:B------:R-:W-:-:S03]  /*2b70*/  SHF.L.U64.HI R121, R94, 0x1, R93 ;  /* 0x000000015e797819 */ /* 0x000fc6000001025d */
[----:B------:R-:W-:Y:S01]  /*2b80*/  IMAD.X R115, R9, 0x1, R119, P1 ;  /* 0x0000000109737824 */ /* 0x000fe200008e0677 */
[----:B------:R-:W-:Y:S01]  /*2b90*/  ISETP.GT.AND P1, PT, R3, 0x8, P4 ;  /* 0x000000080300780c */ /* 0x000fe20002724270 */
[----:B------:R-:W-:Y:S02]  /*2ba0*/  IMAD.SHL.U32 R119, R94, 0x2, RZ ;  /* 0x000000025e777824 */ /* 0x000fe400078e00ff */
[----:B------:R-:W-:-:S04]  /*2bb0*/  IMAD.WIDE.U32 R114, R19, R14, R114 ;  /* 0x0000000e13727225 */ /* 0x000fc800078e0072 */
[----:B0-----:R-:W-:Y:S01]  /*2bc0*/  IMAD.IADD R57, R101, 0x1, R115 ;  /* 0x0000000165397824 */ /* 0x001fe200078e0273 */
[----:B------:R-:W-:-:S04]  /*2bd0*/  LEA R56, P3, R114, R12, 0x1 ;  /* 0x0000000c72387211 */ /* 0x000fc800078608ff */
[----:B------:R-:W-:Y:S01]  /*2be0*/  LEA.HI.X R57, R114, R13, R57, 0x1, P3 ;  /* 0x0000000d72397211 */ /* 0x000fe200018f0c39 */
[----:B--2---:R-:W-:-:S04]  /*2bf0*/  IMAD.U32 R110, R15, 0x10000, RZ ;  /* 0x000100000f6e7824 */ /* 0x004fc800078e00ff */
[----:B------:R-:W-:Y:S01]  /*2c00*/  FMUL R5, R110, R89 ;  /* 0x000000596e057220 */ /* 0x000fe20000400000 */
[----:B------:R-:W-:-:S03]  /*2c10*/  IADD3 R110, P2, R119, R104, RZ ;  /* 0x00000068776e7210 */ /* 0x000fc60007f5e0ff */
[----:B------:R-:W-:Y:S02]  /*2c20*/  FFMA R5, R58, R88, R5 ;  /* 0x000000583a057223 */ /* 0x000fe40000000005 */
[----:B------:R-:W-:-:S03]  /*2c30*/  IMAD.X R111, R121, 0x1, R105, P2 ;  /* 0x00000001796f7824 */ /* 0x000fc600010e0669 */
[----:B------:R-:W-:-:S05]  /*2c40*/  F2FP.BF16.F32.PACK_AB R5, RZ, R5 ;  /* 0x00000005ff05723e */ /* 0x000fca00000010ff */
[----:B------:R0:W-:Y:S01]  /*2c50*/  @P0 STG.E.U16 desc[UR36][R110.64], R5 ;  /* 0x000000056e000986 */ /* 0x0001e2000c101524 */
[----:B------:R-:W-:Y:S05]  /*2c60*/  @!P1 BRA `(.L_x_33) ;  /* 0x0000000000049947 */ /* 0x000fea0003800000 */
[----:B------:R2:W5:Y:S02]  /*2c70*/  LDG.E.LTC128B.U16 R15, desc[UR36][R56.64+0x2] ;  /* 0x00000224380f7981 */ /* 0x000564000c1e1520 */
.L_x_33:
[----:B------:R-:W-:Y:S05]  /*2c80*/  BSYNC B1 ;  /* 0x0000000000017941 */ /* 0x000fea0003800000 */
.L_x_32:
[----:B-----5:R-:W-:Y:S01]  /*2c90*/  IMAD.U32 R10, R15, 0x10000, RZ ;  /* 0x000100000f0a7824 */ /* 0x020fe200078e00ff */
[----:B------:R-:W-:Y:S01]  /*2ca0*/  ISETP.GT.AND P4, PT, R4, 0x8, PT ;  /* 0x000000080400780c */ /* 0x000fe20003f84270 */
[----:B------:R-:W-:Y:S01]  /*2cb0*/  IMAD.MOV.U32 R58, RZ, RZ, R110 ;  /* 0x000000ffff3a7224 */ /* 0x000fe200078e006e */
[----:B------:R-:W-:Y:S01]  /*2cc0*/  BSSY B1, `(.L_x_34) ;  /* 0x000000b000017945 */ /* 0x000fe20003800000 */
[----:B------:R-:W-:Y:S01]  /*2cd0*/  FMUL R10, R10, R89 ;  /* 0x000000590a0a7220 */ /* 0x000fe20000400000 */
[----:B------:R-:W-:Y:S02]  /*2ce0*/  ISETP.GT.AND P0, PT, R3, RZ, P4 ;  /* 0x000000ff0300720c */ /* 0x000fe40002704270 */
[----:B------:R-:W-:Y:S01]  /*2cf0*/  P2R R115, PR, RZ, 0x10 ;  /* 0x00000010ff737803 */ /* 0x000fe20000000000 */
[----:B------:R-:W-:Y:S01]  /*2d00*/  FFMA R10, R59, R88, R10 ;  /* 0x000000583b0a7223 */ /* 0x000fe2000000000a */
[----:B------:R-:W-:Y:S01]  /*2d10*/  IMAD.MOV.U32 R59, RZ, RZ, R111 ;  /* 0x000000ffff3b7224 */ /* 0x000fe200078e006f */
[----:B------:R-:W-:-:S03]  /*2d20*/  PRMT R114, R15, 0x7610, R114 ;  /* 0x000076100f727816 */ /* 0x000fc60000000072 */
[----:B------:R-:W-:-:S05]  /*2d30*/  F2FP.BF16.F32.PACK_AB R10, RZ, R10 ;  /* 0x0000000aff0a723e */ /* 0x000fca00000010ff */
[----:B------:R3:W-:Y:S01]  /*2d40*/  @P1 STG.E.U16 desc[UR36][R58.64+0x2], R10 ;  /* 0x0000020a3a001986 */ /* 0x0007e2000c101524 */
[----:B------:R-:W-:Y:S05]  /*2d50*/  @!P0 BRA `(.L_x_35) ;  /* 0x0000000000048947 */ /* 0x000fea0003800000 */
[----:B------:R4:W5:Y:S02]  /*2d60*/  LDG.E.LTC128B.U16 R114, desc[UR36][R6.64+0x10] ;  /* 0x0000102406727981 */ /* 0x000964000c1e1520 */
.L_x_35:
[----:B------:R-:W-:Y:S05]  /*2d70*/  BSYNC B1 ;  /* 0x0000000000017941 */ /* 0x000fea0003800000 */
.L_x_34:
[----:B---3-5:R-:W-:Y:S01]  /*2d80*/  IMAD.U32 R10, R114, 0x10000, RZ ;  /* 0x00010000720a7824 */ /* 0x028fe200078e00ff */
[C---:B0-----:R-:W-:Y:S01]  /*2d90*/  SHF.L.U64.HI R5, R95.reuse, 0x1, R92 ;  /* 0x000000015f057819 */ /* 0x041fe2000001025c */
[----:B------:R-:W-:Y:S01]  /*2da0*/  IMAD.SHL.U32 R15, R95, 0x2, RZ ;  /* 0x000000025f0f7824 */ /* 0x000fe200078e00ff */
[----:B------:R-:W-:Y:S01]  /*2db0*/  ISETP.GT.AND P3, PT, R4, 0x9, PT ;  /* 0x000000090400780c */ /* 0x000fe20003f64270 */
[----:B------:R-:W-:Y:S01]  /*2dc0*/  FMUL R11, R10, R89 ;  /* 0x000000590a0b7220 */ /* 0x000fe20000400000 */
[----:B------:R-:W-:Y:S02]  /*2dd0*/  BSSY B1, `(.L_x_36) ;  /* 0x000000a000017945 */ /* 0x000fe40003800000 */
[----:B------:R-:W-:Y:S01]  /*2de0*/  IADD3 R10, P1, P2, R15, R104, R119 ;  /* 0x000000680f0a7210 */ /* 0x000fe20007a3e077 */
[----:B------:R-:W-:Y:S01]  /*2df0*/  FFMA R60, R60, R88, R11 ;  /* 0x000000583c3c7223 */ /* 0x000fe2000000000b */
[----:B------:R-:W-:Y:S02]  /*2e00*/  P2R R118, PR, RZ, 0x8 ;  /* 0x00000008ff767803 */ /* 0x000fe40000000000 */
[----:B------:R-:W-:-:S02]  /*2e10*/  IADD3.X R11, R5, R105, R121, P1, P2 ;  /* 0x00000069050b7210 */ /* 0x000fc40000fe4479 */
[----:B------:R-:W-:Y:S02]  /*2e20*/  F2FP.BF16.F32.PACK_AB R60, RZ, R60 ;  /* 0x0000003cff3c723e */ /* 0x000fe400000010ff */
[----:B------:R-:W-:-:S03]  /*2e30*/  ISETP.GT.AND P1, PT, R3, RZ, P3 ;  /* 0x000000ff0300720c */ /* 0x000fc60001f24270 */
[----:B------:R0:W-:Y:S10]  /*2e40*/  @P0 STG.E.U16 desc[UR36][R104.64+0x10], R60 ;  /* 0x0000103c68000986 */ /* 0x0001f4000c101524 */
[----:B------:R-:W-:Y:S05]  /*2e50*/  @!P1 BRA `(.L_x_37) ;  /* 0x0000000000049947 */ /* 0x000fea0003800000 */
[----:B------:R3:W5:Y:S02]  /*2e60*/  LDG.E.LTC128B.U16 R114, desc[UR36][R6.64+0x12] ;  /* 0x0000122406727981 */ /* 0x000764000c1e1520 */
.L_x_37:
[----:B------:R-:W-:Y:S05]  /*2e70*/  BSYNC B1 ;  /* 0x0000000000017941 */ /* 0x000fea0003800000 */
.L_x_36:
[----:B0----5:R-:W-:Y:S01]  /*2e80*/  IMAD.U32 R60, R114, 0x10000, RZ ;  /* 0x00010000723c7824 */ /* 0x021fe200078e00ff */
[----:B------:R-:W-:Y:S01]  /*2e90*/  ISETP.GT.AND P0, PT, R3, 0x8, P4 ;  /* 0x000000080300780c */ /* 0x000fe20002704270 */
[----:B------:R-:W-:Y:S02]  /*2ea0*/  BSSY B1, `(.L_x_38) ;  /* 0x000000a000017945 */ /* 0x000fe40003800000 */
[----:B------:R-:W-:-:S04]  /*2eb0*/  FMUL R60, R60, R89 ;  /* 0x000000593c3c7220 */ /* 0x000fc80000400000 */
[----:B------:R-:W-:Y:S01]  /*2ec0*/  FFMA R60, R61, R88, R60 ;  /* 0x000000583d3c7223 */ /* 0x000fe2000000003c */
[----:B------:R-:W-:-:S04]  /*2ed0*/  @P1 IMAD.MOV.U32 R61, RZ, RZ, R105 ;  /* 0x000000ffff3d1224 */ /* 0x000fc800078e0069 */
[----:B------:R-:W-:-:S04]  /*2ee0*/  F2FP.BF16.F32.PACK_AB R60, RZ, R60 ;  /* 0x0000003cff3c723e */ /* 0x000fc800000010ff */
[----:B------:R-:W-:Y:S01]  /*2ef0*/  PRMT R119, R60, 0x7610, R119 ;  /* 0x000076103c777816 */ /* 0x000fe20000000077 */
[----:B------:R-:W-:-:S05]  /*2f00*/  @P1 IMAD.MOV.U32 R60, RZ, RZ, R104 ;  /* 0x000000ffff3c1224 */ /* 0x000fca00078e0068 */
[----:B------:R0:W-:Y:S01]  /*2f10*/  @P1 STG.E.U16 desc[UR36][R60.64+0x12], R119 ;  /* 0x000012773c001986 */ /* 0x0001e2000c101524 */
[----:B------:R-:W-:Y:S05]  /*2f20*/  @!P0 BRA `(.L_x_39) ;  /* 0x0000000000048947 */ /* 0x000fea0003800000 */
[----:B------:R0:W5:Y:S02]  /*2f30*/  LDG.E.LTC128B.U16 R114, desc[UR36][R56.64+0x10] ;  /* 0x0000102438727981 */ /* 0x000164000c1e1520 */
.L_x_39:
[----:B------:R-:W-:Y:S05]  /*2f40*/  BSYNC B1 ;  /* 0x0000000000017941 */ /* 0x000fea0003800000 */
.L_x_38:
[----:B0----5:R-:W-:Y:S01]  /*2f50*/  IMAD.U32 R60, R114, 0x10000, RZ ;  /* 0x00010000723c7824 */ /* 0x021fe200078e00ff */
[----:B------:R-:W-:Y:S01]  /*2f60*/  ISETP.GT.AND P1, PT, R3, 0x8, P3 ;  /* 0x000000080300780c */ /* 0x000fe20001f24270 */
[----:B------:R-:W-:Y:S02]  /*2f70*/  BSSY B1, `(.L_x_40) ;  /* 0x0000007000017945 */ /* 0x000fe40003800000 */
[----:B------:R-:W-:-:S04]  /*2f80*/  FMUL R61, R60, R89 ;  /* 0x000000593c3d7220 */ /* 0x000fc80000400000 */
[----:B------:R-:W-:-:S05]  /*2f90*/  FFMA R61, R62, R88, R61 ;  /* 0x000000583e3d7223 */ /* 0x000fca000000003d */
[----:B------:R-:W-:-:S05]  /*2fa0*/  F2FP.BF16.F32.PACK_AB R61, RZ, R61 ;  /* 0x0000003dff3d723e */ /* 0x000fca00000010ff */
[----:B------:R0:W-:Y:S01]  /*2fb0*/  @P0 STG.E.U16 desc[UR36][R58.64+0x10], R61 ;  /* 0x0000103d3a000986 */ /* 0x0001e2000c101524 */
[----:B------:R-:W-:Y:S05]  /*2fc0*/  @!P1 BRA `(.L_x_41) ;  /* 0x0000000000049947 */ /* 0x000fea0003800000 */
[----:B------:R0:W5:Y:S02]  /*2fd0*/  LDG.E.LTC128B.U16 R114, desc[UR36][R56.64+0x12] ;  /* 0x0000122438727981 */ /* 0x000164000c1e1520 */
.L_x_41:
[----:B------:R-:W-:Y:S05]  /*2fe0*/  BSYNC B1 ;  /* 0x0000000000017941 */ /* 0x000fea0003800000 */
.L_x_40:
[----:B-----5:R-:W-:Y:S01]  /*2ff0*/  IMAD.U32 R60, R114, 0x10000, RZ ;  /* 0x00010000723c7824 */ /* 0x020fe200078e00ff */
[----:B------:R-:W-:Y:S01]  /*3000*/  IADD3 R123, P0, R108, 0x80, RZ ;  /* 0x000000806c7b7810 */ /* 0x000fe20007f1e0ff */
[----:B------:R-:W-:Y:S01]  /*3010*/  BSSY B1, `(.L_x_42) ;  /* 0x000000b000017945 */ /* 0x000fe20003800000 */
[----:B------:R-:W-:Y:S01]  /*3020*/  ISETP.GT.AND P2, PT, R4, 0x10, PT ;  /* 0x000000100400780c */ /* 0x000fe20003f44270 */
[----:B------:R-:W-:Y:S02]  /*3030*/  FMUL R60, R60, R89 ;  /* 0x000000593c3c7220 */ /* 0x000fe40000400000 */
[----:B------:R-:W-:Y:S01]  /*3040*/  IMAD.X R109, RZ, RZ, R109, P0 ;  /* 0x000000ffff6d7224 */ /* 0x000fe200000e066d */
[----:B------:R-:W-:Y:S01]  /*3050*/  ISETP.GT.AND P0, PT, R3, RZ, P2 ;  /* 0x000000ff0300720c */ /* 0x000fe20001704270 */
[----:B------:R-:W-:Y:S01]  /*3060*/  FFMA R60, R63, R88, R60 ;  /* 0x000000583f3c7223 */ /* 0x000fe2000000003c */
[----:B------:R-:W-:-:S04]  /*3070*/  P2R R119, PR, RZ, 0x4 ;  /* 0x00000004ff777803 */ /* 0x000fc80000000000 */
[----:B------:R-:W-:-:S05]  /*3080*/  F2FP.BF16.F32.PACK_AB R60, RZ, R60 ;  /* 0x0000003cff3c723e */ /* 0x000fca00000010ff */
[----:B------:R0:W-:Y:S02]  /*3090*/  @P1 STG.E.U16 desc[UR36][R58.64+0x12], R60 ;  /* 0x0000123c3a001986 */ /* 0x0001e4000c101524 */
[----:B------:R-:W-:Y:S05]  /*30a0*/  @!P0 BRA `(.L_x_43) ;  /* 0x0000000000048947 */ /* 0x000fea0003800000 */
[----:B------:R0:W5:Y:S02]  /*30b0*/  LDG.E.LTC128B.U16 R114, desc[UR36][R6.64+0x20] ;  /* 0x0000202406727981 */ /* 0x000164000c1e1520 */
.L_x_43:
[----:B------:R-:W-:Y:S05]  /*30c0*/  BSYNC B1 ;  /* 0x0000000000017941 */ /* 0x000fea0003800000 */
.L_x_42:
[----:B0----5:R-:W-:Y:S01]  /*30d0*/  IMAD.U32 R60, R114, 0x10000, RZ ;  /* 0x00010000723c7824 */ /* 0x021fe200078e00ff */
[----:B------:R-:W-:Y:S01]  /*30e0*/  ISETP.GT.AND P1, PT, R4, 0x11, PT ;  /* 0x000000110400780c */ /* 0x000fe20003f24270 */
[-C--:B------:R-:W-:Y:S01]  /*30f0*/  IMAD.WIDE.U32 R62, R123, R106.reuse, R8 ;  /* 0x0000006a7b3e7225 */ /* 0x080fe200078e0008 */
[----:B------:R-:W-:Y:S03]  /*3100*/  BSSY B1, `(.L_x_44) ;  /* 0x0000021000017945 */ /* 0x000fe60003800000 */
[----:B------:R-:W-:Y:S01]  /*3110*/  FMUL R21, R60, R89 ;  /* 0x000000593c157220 */ /* 0x000fe20000400000 */
[----:B------:R-:W-:-:S03]  /*3120*/  IMAD R60, R109, R106, RZ ;  /* 0x0000006a6d3c7224 */ /* 0x000fc600078e02ff */
[----:B------:R-:W-:Y:S01]  /*3130*/  FFMA R21, R64, R88, R21 ;  /* 0x0000005840157223 */ /* 0x000fe20000000015 */
[C---:B------:R-:W-:Y:S02]  /*3140*/  IMAD R121, R123.reuse, R107, R60 ;  /* 0x0000006b7b797224 */ /* 0x040fe400078e023c */
[----:B------:R-:W-:Y:S02]  /*3150*/  IMAD.WIDE.U32 R60, R123, R106, R102 ;  /* 0x0000006a7b3c7225 */ /* 0x000fe400078e0066 */
[----:B------:R-:W-:Y:S02]  /*3160*/  F2FP.BF16.F32.PACK_AB R21, RZ, R21 ;  /* 0x00000015ff15723e */ /* 0x000fe400000010ff */
[----:B------:R-:W-:Y:S02]  /*3170*/  IMAD.IADD R63, R121, 0x1, R63 ;  /* 0x00000001793f7824 */ /* 0x000fe400078e023f */
[----:B------:R-:W-:Y:S01]  /*3180*/  PRMT R107, R21, 0x7610, R107 ;  /* 0x00007610156b7816 */ /* 0x000fe2000000006b */
[----:B------:R-:W-:-:S02]  /*3190*/  IMAD.IADD R21, R61, 0x1, R121 ;  /* 0x000000013d157824 */ /* 0x000fc400078e0279 */
[----:B------:R-:W-:Y:S02]  /*31a0*/  IMAD.WIDE.U32 R108, R19, R14, R62 ;  /* 0x0000000e136c7225 */ /* 0x000fe400078e003e */
[----:B------:R0:W-:Y:S01]  /*31b0*/  @P0 STG.E.U16 desc[UR36][R104.64+0x20], R107 ;  /* 0x0000206b68000986 */ /* 0x0001e2000c101524 */
[----:B------:R-:W-:-:S04]  /*31c0*/  LEA R62, P0, R60, R12, 0x1 ;  /* 0x0000000c3c3e7211 */ /* 0x000fc800078008ff */
[----:B------:R-:W-:Y:S01]  /*31d0*/  LEA.HI.X R63, R60, R13, R21, 0x1, P0 ;  /* 0x0000000d3c3f7211 */ /* 0x000fe200000f0c15 */
[----:B------:R-:W-:Y:S01]  /*31e0*/  IMAD.IADD R21, R101, 0x1, R109 ;  /* 0x0000000165157824 */ /* 0x000fe200078e026d */
[----:B------:R-:W-:-:S04]  /*31f0*/  LEA R60, P0, R108, R12, 0x1 ;  /* 0x0000000c6c3c7211 */ /* 0x000fc800078008ff */
[----:B------:R-:W-:Y:S01]  /*3200*/  LEA.HI.X R61, R108, R13, R21, 0x1, P0 ;  /* 0x0000000d6c3d7211 */ /* 0x000fe200000f0c15 */
[----:B0-----:R-:W-:-:S04]  /*3210*/  IMAD.WIDE.U32 R106, R123, R106, R112 ;  /* 0x0000006a7b6a7225 */ /* 0x001fc800078e0070 */
[----:B------:R-:W-:Y:S01]  /*3220*/  IMAD.IADD R121, R121, 0x1, R107 ;  /* 0x0000000179797824 */ /* 0x000fe200078e026b */
[----:B------:R-:W-:-:S05]  /*3230*/  IADD3 R64, P0, R20, R106, RZ ;  /* 0x0000006a14407210 */ /* 0x000fca0007f1e0ff */
[----:B------:R-:W-:Y:S01]  /*3240*/  IMAD.X R102, R121, 0x1, R103, P0 ;  /* 0x0000000179667824 */ /* 0x000fe200000e0667 */
[----:B------:R-:W-:-:S05]  /*3250*/  IADD3 R20, P0, R8, R106, RZ ;  /* 0x0000006a08147210 */ /* 0x000fca0007f1e0ff */
[----:B------:R-:W-:Y:S01]  /*3260*/  IMAD.X R21, R9, 0x1, R121, P0 ;  /* 0x0000000109157824 */ /* 0x000fe200000e0679 */
[----:B------:R-:W-:Y:S01]  /*3270*/  LEA R8, P0, R64, R12, 0x1 ;  /* 0x0000000c40087211 */ /* 0x000fe200078008ff */
[----:B------:R-:W-:-:S03]  /*3280*/  IMAD.WIDE.U32 R20, R19, R14, R20 ;  /* 0x0000000e13147225 */ /* 0x000fc600078e0014 */
[----:B------:R-:W-:Y:S01]  /*3290*/  LEA.HI.X R9, R64, R13, R102, 0x1, P0 ;  /* 0x0000000d40097211 */ /* 0x000fe200000f0c66 */
[----:B------:R-:W-:Y:S01]  /*32a0*/  IMAD.IADD R101, R101, 0x1, R21 ;  /* 0x0000000165657824 */ /* 0x000fe200078e0215 */
[----:B------:R-:W-:-:S04]  /*32b0*/  LEA R12, P0, R20, R12, 0x1 ;  /* 0x0000000c140c7211 */ /* 0x000fc800078008ff */
[----:B------:R-:W-:Y:S02]  /*32c0*/  LEA.HI.X R13, R20, R13, R101, 0x1, P0 ;  /* 0x0000000d140d7211 */ /* 0x000fe400000f0c65 */
[----:B------:R-:W-:Y:S02]  /*32d0*/  ISETP.GT.AND P0, PT, R3, RZ, P1 ;  /* 0x000000ff0300720c */ /* 0x000fe40000f04270 */
[----:B------:R-:W-:-:S11]  /*32e0*/  P2R R101, PR, RZ, 0x2 ;  /* 0x00000002ff657803 */ /* 0x000fd60000000000 */
[----:B------:R-:W-:Y:S05]  /*32f0*/  @!P0 BRA `(.L_x_45) ;  /* 0x0000000000048947 */ /* 0x000fea0003800000 */
[----:B------:R0:W5:Y:S02]  /*3300*/  LDG.E.LTC128B.U16 R114, desc[UR36][R6.64+0x22] ;  /* 0x0000222406727981 */ /* 0x000164000c1e1520 */
.L_x_45:
[----:B------:R-:W-:Y:S05]  /*3310*/  BSYNC B1 ;  /* 0x0000000000017941 */ /* 0x000fea0003800000 */
.L_x_44:
[----:B-----5:R-:W-:Y:S01]  /*3320*/  IMAD.U32 R14, R114, 0x10000, RZ ;  /* 0x00010000720e7824 */ /* 0x020fe200078e00ff */
[----:B------:R-:W-:Y:S01]  /*3330*/  BSSY B1, `(.L_x_46) ;  /* 0x000000a000017945 */ /* 0x000fe20003800000 */
[----:B------:R-:W-:Y:S02]  /*3340*/  @P0 IMAD.MOV.U32 R20, RZ, RZ, R104 ;  /* 0x000000ffff140224 */ /* 0x000fe400078e0068 */
[----:B------:R-:W-:Y:S01]  /*3350*/  FMUL R14, R14, R89 ;  /* 0x000000590e0e7220 */ /* 0x000fe20000400000 */
[----:B------:R-:W-:-:S03]  /*3360*/  @P0 IMAD.MOV.U32 R21, RZ, RZ, R105 ;  /* 0x000000ffff150224 */ /* 0x000fc600078e0069 */
[----:B------:R-:W-:-:S05]  /*3370*/  FFMA R14, R65, R88, R14 ;  /* 0x00000058410e7223 */ /* 0x000fca000000000e */
[----:B------:R-:W-:-:S05]  /*3380*/  F2FP.BF16.F32.PACK_AB R14, RZ, R14 ;  /* 0x0000000eff0e723e */ /* 0x000fca00000010ff */
[----:B------:R0:W-:Y:S01]  /*3390*/  @P0 STG.E.U16 desc[UR36][R20.64+0x22], R14 ;  /* 0x0000220e14000986 */ /* 0x0001e2000c101524 */
[----:B------:R-:W-:-:S13]  /*33a0*/  ISETP.GT.AND P0, PT, R3, 0x8, P2 ;  /* 0x000000080300780c */ /* 0x000fda0001704270 */
[----:B0-----:R-:W-:Y:S05]  /*33b0*/  @!P0 BRA `(.L_x_47) ;  /* 0x0000000000048947 */ /* 0x001fea0003800000 */
[----:B------:R0:W5:Y:S02]  /*33c0*/  LDG.E.LTC128B.U16 R114, desc[UR36][R56.64+0x20] ;  /* 0x0000202438727981 */ /* 0x000164000c1e1520 */
.L_x_47:
[----:B------:R-:W-:Y:S05]  /*33d0*/  BSYNC B1 ;  /* 0x0000000000017941 */ /* 0x000fea0003800000 */
.L_x_46:
[----:B-----5:R-:W-:Y:S01]  /*33e0*/  IMAD.U32 R14, R114, 0x10000, RZ ;  /* 0x00010000720e7824 */ /* 0x020fe200078e00ff */
[----:B------:R-:W-:Y:S03]  /*33f0*/  BSSY B1, `(.L_x_48) ;  /* 0x0000008000017945 */ /* 0x000fe60003800000 */
[----:B------:R-:W-:-:S04]  /*3400*/  FMUL R19, R14, R89 ;  /* 0x000000590e137220 */ /* 0x000fc80000400000 */
[----:B------:R-:W-:-:S05]  /*3410*/  FFMA R19, R66, R88, R19 ;  /* 0x0000005842137223 */ /* 0x000fca0000000013 */
[----:B------:R-:W-:-:S05]  /*3420*/  F2FP.BF16.F32.PACK_AB R19, RZ, R19 ;  /* 0x00000013ff13723e */ /* 0x000fca00000010ff */
[----:B------:R0:W-:Y:S01]  /*3430*/  @P0 STG.E.U16 desc[UR36][R58.64+0x20], R19 ;  /* 0x000020133a000986 */ /* 0x0001e2000c101524 */
[----:B------:R-:W-:-:S13]  /*3440*/  ISETP.GT.AND P0, PT, R3, 0x8, P1 ;  /* 0x000000080300780c */ /* 0x000fda0000f04270 */
[----:B0-----:R-:W-:Y:S05]  /*3450*/  @!P0 BRA `(.L_x_49) ;  /* 0x0000000000048947 */ /* 0x001fea0003800000 */
[----:B------:R0:W5:Y:S02]  /*3460*/  LDG.E.LTC128B.U16 R114, desc[UR36][R56.64+0x22] ;  /* 0x0000222438727981 */ /* 0x000164000c1e1520 */
.L_x_49:
[----:B------:R-:W-:Y:S05]  /*3470*/  BSYNC B1 ;  /* 0x0000000000017941 */ /* 0x000fea0003800000 */
.L_x_48:
[----:B-----5:R-:W-:Y:S01]  /*3480*/  IMAD.U32 R14, R114, 0x10000, RZ ;  /* 0x00010000720e7824 */ /* 0x020fe200078e00ff */
[----:B------:R-:W-:Y:S01]  /*3490*/  ISETP.GT.AND P2, PT, R4, 0x18, PT ;  /* 0x000000180400780c */ /* 0x000fe20003f44270 */
[----:B------:R-:W-:Y:S02]  /*34a0*/  BSSY B1, `(.L_x_50) ;  /* 0x0000009000017945 */ /* 0x000fe40003800000 */
[----:B------:R-:W-:Y:S01]  /*34b0*/  FMUL R14, R14, R89 ;  /* 0x000000590e0e7220 */ /* 0x000fe20000400000 */
[----:B------:R-:W-:-:S03]  /*34c0*/  P2R R102, PR, RZ, 0x4 ;  /* 0x00000004ff667803 */ /* 0x000fc60000000000 */
[----:B------:R-:W-:-:S05]  /*34d0*/  FFMA R14, R67, R88, R14 ;  /* 0x00000058430e7223 */ /* 0x000fca000000000e */
[----:B------:R-:W-:-:S05]  /*34e0*/  F2FP.BF16.F32.PACK_AB R14, RZ, R14 ;  /* 0x0000000eff0e723e */ /* 0x000fca00000010ff */
[----:B------:R0:W-:Y:S01]  /*34f0*/  @P0 STG.E.U16 desc[UR36][R58.64+0x22], R14 ;  /* 0x0000220e3a000986 */ /* 0x0001e2000c101524 */
[----:B------:R-:W-:-:S13]  /*3500*/  ISETP.GT.AND P0, PT, R3, RZ, P2 ;  /* 0x000000ff0300720c */ /* 0x000fda0001704270 */
[----:B0-----:R-:W-:Y:S05]  /*3510*/  @!P0 BRA `(.L_x_51) ;  /* 0x0000000000048947 */ /* 0x001fea0003800000 */
[----:B------:R0:W5:Y:S02]  /*3520*/  LDG.E.LTC128B.U16 R114, desc[UR36][R6.64+0x30] ;  /* 0x0000302406727981 */ /* 0x000164000c1e1520 */
.L_x_51:
[----:B------:R-:W-:Y:S05]  /*3530*/  BSYNC B1 ;  /* 0x0000000000017941 */ /* 0x000fea0003800000 */
.L_x_50:
[----:B-----5:R-:W-:Y:S01]  /*3540*/  IMAD.U32 R14, R114, 0x10000, RZ ;  /* 0x00010000720e7824 */ /* 0x020fe200078e00ff */
[----:B------:R-:W-:Y:S01]  /*3550*/  ISETP.GT.AND P1, PT, R4, 0x19, PT ;  /* 0x000000190400780c */ /* 0x000fe20003f24270 */
[----:B------:R-:W-:Y:S01]  /*3560*/  @P0 IMAD.MOV.U32 R20, RZ, RZ, R104 ;  /* 0x000000ffff140224 */ /* 0x000fe200078e0068 */
[----:B------:R-:W-:Y:S01]  /*3570*/  BSSY B1, `(.L_x_52) ;  /* 0x000000a000017945 */ /* 0x000fe20003800000 */
[----:B------:R-:W-:Y:S01]  /*3580*/  FMUL R19, R14, R89 ;  /* 0x000000590e137220 */ /* 0x000fe20000400000 */
[----:B------:R-:W-:-:S03]  /*3590*/  @P0 IMAD.MOV.U32 R21, RZ, RZ, R105 ;  /* 0x000000ffff150224 */ /* 0x000fc600078e0069 */
[----:B------:R-:W-:Y:S01]  /*35a0*/  FFMA R19, R68, R88, R19 ;  /* 0x0000005844137223 */ /* 0x000fe20000000013 */
[----:B------:R-:W-:-:S04]  /*35b0*/  P2R R68, PR, RZ, 0x2 ;  /* 0x00000002ff447803 */ /* 0x000fc80000000000 */
[----:B------:R-:W-:-:S05]  /*35c0*/  F2FP.BF16.F32.PACK_AB R19, RZ, R19 ;  /* 0x00000013ff13723e */ /* 0x000fca00000010ff */
[----:B------:R0:W-:Y:S01]  /*35d0*/  @P0 STG.E.U16 desc[UR36][R20.64+0x30], R19 ;  /* 0x0000301314000986 */ /* 0x0001e2000c101524 */
[----:B------:R-:W-:-:S13]  /*35e0*/  ISETP.GT.AND P0, PT, R3, RZ, P1 ;  /* 0x000000ff0300720c */ /* 0x000fda0000f04270 */
[----:B0-----:R-:W-:Y:S05]  /*35f0*/  @!P0 BRA `(.L_x_53) ;  /* 0x0000000000048947 */ /* 0x001fea0003800000 */
[----:B------:R0:W5:Y:S02]  /*3600*/  LDG.E.LTC128B.U16 R114, desc[UR36][R6.64+0x32] ;  /* 0x0000322406727981 */ /* 0x000164000c1e1520 */
.L_x_53:
[----:B------:R-:W-:Y:S05]  /*3610*/  BSYNC B1 ;  /* 0x0000000000017941 */ /* 0x000fea0003800000 */
.L_x_52:
        /* <DEDUP_REMOVED lines=11> */
.L_x_55:
[----:B------:R-:W-:Y:S05]  /*36d0*/  BSYNC B1 ;  /* 0x0000000000017941 */ /* 0x000fea0003800000 */
.L_x_54:
        /* <DEDUP_REMOVED lines=9> */
.L_x_57:
[----:B------:R-:W-:Y:S05]  /*3770*/  BSYNC B1 ;  /* 0x0000000000017941 */ /* 0x000fea0003800000 */
.L_x_56:
        /* <DEDUP_REMOVED lines=11> */
.L_x_59:
[----:B------:R-:W-:Y:S05]  /*3830*/  BSYNC B1 ;  /* 0x0000000000017941 */ /* 0x000fea0003800000 */
.L_x_58:
[----:B-----5:R-:W-:Y:S01]  /*3840*/  IMAD.U32 R14, R114, 0x10000, RZ ;  /* 0x00010000720e7824 */ /* 0x020fe200078e00ff */
[----:B------:R-:W-:Y:S01]  /*3850*/  ISETP.GT.AND P1, PT, R4, 0x21, PT ;  /* 0x000000210400780c */ /* 0x000fe20003f24270 */
[----:B------:R-:W-:Y:S01]  /*3860*/  @P0 IMAD.MOV.U32 R20, RZ, RZ, R104 ;  /* 0x000000ffff140224 */ /* 0x000fe200078e0068 */
[----:B------:R-:W-:Y:S01]  /*3870*/  BSSY B1, `(.L_x_60) ;  /* 0x000000a000017945 */ /* 0x000fe20003800000 */
[----:B------:R-:W-:Y:S01]  /*3880*/  FMUL R19, R14, R89 ;  /* 0x000000590e137220 */ /* 0x000fe20000400000 */
[----:B------:R-:W-:Y:S01]  /*3890*/  @P0 IMAD.MOV.U32 R21, RZ, RZ, R105 ;  /* 0x000000ffff150224 */ /* 0x000fe200078e0069 */
[----:B------:R-:W-:Y:S02]  /*38a0*/  P2R R70, PR, RZ, 0x2 ;  /* 0x00000002ff467803 */ /* 0x000fe40000000000 */
[----:B------:R-:W-:-:S05]  /*38b0*/  FFMA R19, R72, R88, R19 ;  /* 0x0000005848137223 */ /* 0x000fca0000000013 */
[----:B------:R-:W-:-:S05]  /*38c0*/  F2FP.BF16.F32.PACK_AB R19, RZ, R19 ;  /* 0x00000013ff13723e */ /* 0x000fca00000010ff */
[----:B------:R0:W-:Y:S01]  /*38d0*/  @P0 STG.E.U16 desc[UR36][R20.64+0x40], R19 ;  /* 0x0000401314000986 */ /* 0x0001e2000c101524 */
[----:B------:R-:W-:-:S13]  /*38e0*/  ISETP.GT.AND P0, PT, R3, RZ, P1 ;  /* 0x000000ff0300720c */ /* 0x000fda0000f04270 */
[----:B0-----:R-:W-:Y:S05]  /*38f0*/  @!P0 BRA `(.L_x_61) ;  /* 0x0000000000048947 */ /* 0x001fea0003800000 */
[----:B------:R0:W5:Y:S02]  /*3900*/  LDG.E.LTC128B.U16 R114, desc[UR36][R6.64+0x42] ;  /* 0x0000422406727981 */ /* 0x000164000c1e1520 */
.L_x_61:
[----:B------:R-:W-:Y:S05]  /*3910*/  BSYNC B1 ;  /* 0x0000000000017941 */ /* 0x000fea0003800000 */
.L_x_60:
        /* <DEDUP_REMOVED lines=11> */
.L_x_63:
[----:B------:R-:W-:Y:S05]  /*39d0*/  BSYNC B1 ;  /* 0x0000000000017941 */ /* 0x000fea0003800000 */
.L_x_62:
        /* <DEDUP_REMOVED lines=9> */
.L_x_65:
[----:B------:R-:W-:Y:S05]  /*3a70*/  BSYNC B1 ;  /* 0x0000000000017941 */ /* 0x000fea0003800000 */
.L_x_64:
        /* <DEDUP_REMOVED lines=11> */
.L_x_67:
[----:B------:R-:W-:Y:S05]  /*3b30*/  BSYNC B1 ;  /* 0x0000000000017941 */ /* 0x000fea0003800000 */
.L_x_66:
        /* <DEDUP_REMOVED lines=13> */
.L_x_69:
[----:B------:R-:W-:Y:S05]  /*3c10*/  BSYNC B1 ;  /* 0x0000000000017941 */ /* 0x000fea0003800000 */
.L_x_68:
        /* <DEDUP_REMOVED lines=11> */
.L_x_71:
[----:B------:R-:W-:Y:S05]  /*3cd0*/  BSYNC B1 ;  /* 0x0000000000017941 */ /* 0x000fea0003800000 */
.L_x_70:
        /* <DEDUP_REMOVED lines=9> */
.L_x_73:
[----:B------:R-:W-:Y:S05]  /*3d70*/  BSYNC B1 ;  /* 0x0000000000017941 */ /* 0x000fea0003800000 */
.L_x_72:
[----:B-----5:R-:W-:Y:S01]  /*3d80*/  IMAD.U32 R14, R114, 0x10000, RZ ;  /* 0x00010000720e7824 */ /* 0x020fe200078e00ff */
[----:B------:R-:W-:Y:S01]  /*3d90*/  ISETP.GT.AND P3, PT, R4, 0x30, PT ;  /* 0x000000300400780c */ /* 0x000fe20003f64270 */
[----:B------:R-:W-:Y:S02]  /*3da0*/  BSSY B1, `(.L_x_74) ;  /* 0x0000008000017945 */ /* 0x000fe40003800000 */
[----:B------:R-:W-:-:S04]  /*3db0*/  FMUL R14, R14, R89 ;  /* 0x000000590e0e7220 */ /* 0x000fc80000400000 */
[----:B------:R-:W-:-:S05]  /*3dc0*/  FFMA R14, R79, R88, R14 ;  /* 0x000000584f0e7223 */ /* 0x000fca000000000e */
[----:B------:R-:W-:-:S05]  /*3dd0*/  F2FP.BF16.F32.PACK_AB R14, RZ, R14 ;  /* 0x0000000eff0e723e */ /* 0x000fca00000010ff */
[----:B------:R0:W-:Y:S01]  /*3de0*/  @P0 STG.E.U16 desc[UR36][R58.64+0x52], R14 ;  /* 0x0000520e3a000986 */ /* 0x0001e2000c101524 */
[----:B------:R-:W-:-:S13]  /*3df0*/  ISETP.GT.AND P0, PT, R3, RZ, P3 ;  /* 0x000000ff0300720c */ /* 0x000fda0001f04270 */
[----:B0-----:R-:W-:Y:S05]  /*3e00*/  @!P0 BRA `(.L_x_75) ;  /* 0x0000000000048947 */ /* 0x001fea0003800000 */
[----:B------:R0:W5:Y:S02]  /*3e10*/  LDG.E.LTC128B.U16 R114, desc[UR36][R6.64+0x60] ;  /* 0x0000602406727981 */ /* 0x000164000c1e1520 */
.L_x_75:
[----:B------:R-:W-:Y:S05]  /*3e20*/  BSYNC B1 ;  /* 0x0000000000017941 */ /* 0x000fea0003800000 */
.L_x_74:
[----:B-----5:R-:W-:Y:S01]  /*3e30*/  IMAD.U32 R14, R114, 0x10000, RZ ;  /* 0x00010000720e7824 */ /* 0x020fe200078e00ff */
[----:B------:R-:W-:Y:S01]  /*3e40*/  ISETP.GT.AND P2, PT, R4, 0x31, PT ;  /* 0x000000310400780c */ /* 0x000fe20003f44270 */
[----:B------:R-:W-:Y:S01]  /*3e50*/  @P0 IMAD.MOV.U32 R20, RZ, RZ, R104 ;  /* 0x000000ffff140224 */ /* 0x000fe200078e0068 */
[----:B------:R-:W-:Y:S01]  /*3e60*/  BSSY B1, `(.L_x_76) ;  /* 0x0000009000017945 */ /* 0x000fe20003800000 */
[----:B------:R-:W-:Y:S01]  /*3e70*/  FMUL R19, R14, R89 ;  /* 0x000000590e137220 */ /* 0x000fe20000400000 */
[----:B------:R-:W-:-:S03]  /*3e80*/  @P0 IMAD.MOV.U32 R21, RZ, RZ, R105 ;  /* 0x000000ffff150224 */ /* 0x000fc600078e0069 */
[----:B------:R-:W-:-:S05]  /*3e90*/  FFMA R19, R80, R88, R19 ;  /* 0x0000005850137223 */ /* 0x000fca0000000013 */
[----:B------:R-:W-:-:S05]  /*3ea0*/  F2FP.BF16.F32.PACK_AB R19, RZ, R19 ;  /* 0x00000013ff13723e */ /* 0x000fca00000010ff */
[----:B------:R0:W-:Y:S01]  /*3eb0*/  @P0 STG.E.U16 desc[UR36][R20.64+0x60], R19 ;  /* 0x0000601314000986 */ /* 0x0001e2000c101524 */
[----:B------:R-:W-:-:S13]  /*3ec0*/  ISETP.GT.AND P0, PT, R3, RZ, P2 ;  /* 0x000000ff0300720c */ /* 0x000fda0001704270 */
[----:B0-----:R-:W-:Y:S05]  /*3ed0*/  @!P0 BRA `(.L_x_77) ;  /* 0x0000000000048947 */ /* 0x001fea0003800000 */
[----:B------:R0:W5:Y:S02]  /*3ee0*/  LDG.E.LTC128B.U16 R114, desc[UR36][R6.64+0x62] ;  /* 0x0000622406727981 */ /* 0x000164000c1e1520 */
.L_x_77:
[----:B------:R-:W-:Y:S05]  /*3ef0*/  BSYNC B1 ;  /* 0x0000000000017941 */ /* 0x000fea0003800000 */
.L_x_76:
        /* <DEDUP_REMOVED lines=11> */
.L_x_79:
[----:B------:R-:W-:Y:S05]  /*3fb0*/  BSYNC B1 ;  /* 0x0000000000017941 */ /* 0x000fea0003800000 */
.L_x_78:
        /* <DEDUP_REMOVED lines=9> */
.L_x_81:
[----:B------:R-:W-:Y:S05]  /*4050*/  BSYNC B1 ;  /* 0x0000000000017941 */ /* 0x000fea0003800000 */
.L_x_80:
        /* <DEDUP_REMOVED lines=10> */
.L_x_83:
[----:B------:R-:W-:Y:S05]  /*4100*/  BSYNC B1 ;  /* 0x0000000000017941 */ /* 0x000fea0003800000 */
.L_x_82:
        /* <DEDUP_REMOVED lines=8> */
[----:B------:R-:W-:-:S05]  /*4190*/  IADD3 R20, P0, R15, R110, RZ ;  /* 0x0000006e0f147210 */ /* 0x000fca0007f1e0ff */
[----:B------:R-:W-:Y:S01]  /*41a0*/  IMAD.X R21, R5, 0x1, R111, P0 ;  /* 0x0000000105157824 */ /* 0x000fe200000e066f */
[----:B------:R-:W-:-:S05]  /*41b0*/  IADD3 R64, P0, R15, R110, RZ ;  /* 0x0000006e0f407210 */ /* 0x000fca0007f1e0ff */
[----:B------:R-:W-:Y:S01]  /*41c0*/  IMAD.X R65, R5, 0x1, R111, P0 ;  /* 0x0000000105417824 */ /* 0x000fe200000e066f */
[----:B------:R-:W-:-:S05]  /*41d0*/  IADD3 R14, P0, R15, R104, RZ ;  /* 0x000000680f0e7210 */ /* 0x000fca0007f1e0ff */
[----:B------:R-:W-:Y:S01]  /*41e0*/  IMAD.X R15, R5, 0x1, R105, P0 ;  /* 0x00000001050f7824 */ /* 0x000fe200000e0669 */
[----:B------:R-:W-:-:S04]  /*41f0*/  ISETP.GT.AND P0, PT, R4, 0x39, PT ;  /* 0x000000390400780c */ /* 0x000fc80003f04270 */
[----:B------:R-:W-:-:S13]  /*4200*/  ISETP.GT.AND P4, PT, R3, RZ, P0 ;  /* 0x000000ff0300720c */ /* 0x000fda0000784270 */
[----:B0-----:R-:W-:Y:S05]  /*4210*/  @!P4 BRA `(.L_x_85) ;  /* 0x000000000004c947 */ /* 0x001fea0003800000 */
[----:B------:R0:W5:Y:S02]  /*4220*/  LDG.E.LTC128B.U16 R114, desc[UR36][R6.64+0x72] ;  /* 0x0000722406727981 */ /* 0x000164000c1e1520 */
.L_x_85:
[----:B------:R-:W-:Y:S05]  /*4230*/  BSYNC B1 ;  /* 0x0000000000017941 */ /* 0x000fea0003800000 */
.L_x_84:
        /* <DEDUP_REMOVED lines=9> */
.L_x_87:
[----:B------:R-:W-:Y:S05]  /*42d0*/  BSYNC B1 ;  /* 0x0000000000017941 */ /* 0x000fea0003800000 */
.L_x_86:
        /* <DEDUP_REMOVED lines=9> */
.L_x_89:
[----:B------:R-:W-:Y:S05]  /*4370*/  BSYNC B1 ;  /* 0x0000000000017941 */ /* 0x000fea0003800000 */
.L_x_88:
[----:B-----5:R-:W-:-:S04]  /*4380*/  IMAD.U32 R4, R114, 0x10000, RZ ;  /* 0x0001000072047824 */ /* 0x020fc800078e00ff */
[----:B------:R-:W-:-:S04]  /*4390*/  FMUL R4, R4, R89 ;  /* 0x0000005904047220 */ /* 0x000fc80000400000 */
[----:B------:R-:W-:-:S05]  /*43a0*/  FFMA R4, R87, R88, R4 ;  /* 0x0000005857047223 */ /* 0x000fca0000000004 */
[----:B------:R-:W-:-:S04]  /*43b0*/  F2FP.BF16.F32.PACK_AB R4, RZ, R4 ;  /* 0x00000004ff04723e */ /* 0x000fc800000010ff */
[----:B-1-34-:R-:W-:-:S05]  /*43c0*/  PRMT R6, R4, 0x7610, R6 ;  /* 0x0000761004067816 */ /* 0x01afca0000000006 */
[----:B------:R1:W-:Y:S01]  /*43d0*/  @P4 STG.E.U16 desc[UR36][R58.64+0x72], R6 ;  /* 0x000072063a004986 */ /* 0x0003e2000c101524 */
[----:B------:R-:W-:-:S13]  /*43e0*/  ISETP.GT.AND P4, PT, R3, 0x80, P6 ;  /* 0x000000800300780c */ /* 0x000fda0003784270 */
[----:B------:R-:W3:Y:S01]  /*43f0*/  @P4 LDG.E.LTC128B.U16 R114, desc[UR36][R62.64] ;  /* 0x000000243e724981 */ /* 0x000ee2000c1e1520 */
[----:B------:R-:W-:Y:S01]  /*4400*/  BSSY B1, `(.L_x_90) ;  /* 0x000000a000017945 */ /* 0x000fe20003800000 */
[----:B---3--:R-:W-:-:S04]  /*4410*/  IMAD.U32 R4, R114, 0x10000, RZ ;  /* 0x0001000072047824 */ /* 0x008fc800078e00ff */
[----:B------:R-:W-:-:S04]  /*4420*/  FMUL R5, R4, R89 ;  /* 0x0000005904057220 */ /* 0x000fc80000400000 */
[----:B------:R-:W-:-:S05]  /*4430*/  FFMA R5, R24, R88, R5 ;  /* 0x0000005818057223 */ /* 0x000fca0000000005 */
[----:B------:R-:W-:-:S05]  /*4440*/  F2FP.BF16.F32.PACK_AB R5, RZ, R5 ;  /* 0x00000005ff05723e */ /* 0x000fca00000010ff */
[----:B------:R1:W-:Y:S01]  /*4450*/  @P4 STG.E.U16 desc[UR36][R14.64], R5 ;  /* 0x000000050e004986 */ /* 0x0003e2000c101524 */
[----:B------:R-:W-:-:S04]  /*4460*/  ISETP.NE.AND P4, PT, R117, RZ, PT ;  /* 0x000000ff7500720c */ /* 0x000fc80003f85270 */
[----:B------:R-:W-:-:S13]  /*4470*/  ISETP.GT.AND P4, PT, R3, 0x80, P4 ;  /* 0x000000800300780c */ /* 0x000fda0002784270 */
[----:B-1----:R-:W-:Y:S05]  /*4480*/  @!P4 BRA `(.L_x_91) ;  /* 0x000000000004c947 */ /* 0x002fea0003800000 */
[----:B------:R1:W5:Y:S02]  /*4490*/  LDG.E.LTC128B.U16 R114, desc[UR36][R60.64+0x2] ;  /* 0x000002243c727981 */ /* 0x000364000c1e1520 */
.L_x_91:
[----:B------:R-:W-:Y:S05]  /*44a0*/  BSYNC B1 ;  /* 0x0000000000017941 */ /* 0x000fea0003800000 */
.L_x_90:
[----:B-----5:R-:W-:Y:S01]  /*44b0*/  IMAD.U32 R4, R114, 0x10000, RZ ;  /* 0x0001000072047824 */ /* 0x020fe200078e00ff */
[----:B------:R-:W-:Y:S01]  /*44c0*/  ISETP.GT.AND P6, PT, R3, 0x88, P6 ;  /* 0x000000880300780c */ /* 0x000fe200037c4270 */
[----:B------:R-:W-:Y:S01]  /*44d0*/  @P4 IMAD.MOV.U32 R5, RZ, RZ, R15 ;  /* 0x000000ffff054224 */ /* 0x000fe200078e000f */
[----:B------:R-:W-:Y:S01]  /*44e0*/  BSSY B1, `(.L_x_92) ;  /* 0x0000009000017945 */ /* 0x000fe20003800000 */
[----:B------:R-:W-:-:S04]  /*44f0*/  FMUL R4, R4, R89 ;  /* 0x0000005904047220 */ /* 0x000fc80000400000 */
[----:B------:R-:W-:-:S05]  /*4500*/  FFMA R4, R25, R88, R4 ;  /* 0x0000005819047223 */ /* 0x000fca0000000004 */
[----:B------:R-:W-:-:S04]  /*4510*/  F2FP.BF16.F32.PACK_AB R4, RZ, R4 ;  /* 0x00000004ff04723e */ /* 0x000fc800000010ff */
[----:B------:R-:W-:Y:S01]  /*4520*/  PRMT R6, R4, 0x7610, R6 ;  /* 0x0000761004067816 */ /* 0x000fe20000000006 */
[----:B------:R-:W-:-:S05]  /*4530*/  @P4 IMAD.MOV.U32 R4, RZ, RZ, R14 ;  /* 0x000000ffff044224 */ /* 0x000fca00078e000e */
[----:B------:R3:W-:Y:S01]  /*4540*/  @P4 STG.E.U16 desc[UR36][R4.64+0x2], R6 ;  /* 0x0000020604004986 */ /* 0x0007e2000c101524 */
[----:B------:R-:W-:Y:S05]  /*4550*/  @!P6 BRA `(.L_x_93) ;  /* 0x000000000004e947 */ /* 0x000fea0003800000 */
[----:B------:R4:W5:Y:S02]  /*4560*/  LDG.E.LTC128B.U16 R114, desc[UR36][R8.64] ;  /* 0x0000002408727981 */ /* 0x000964000c1e1520 */
.L_x_93:
[----:B------:R-:W-:Y:S05]  /*4570*/  BSYNC B1 ;  /* 0x0000000000017941 */ /* 0x000fea0003800000 */
.L_x_92:
[----:B---3-5:R-:W-:Y:S01]  /*4580*/  IMAD.U32 R4, R114, 0x10000, RZ ;  /* 0x0001000072047824 */ /* 0x028fe200078e00ff */
[----:B------:R-:W-:Y:S01]  /*4590*/  ISETP.NE.AND P4, PT, R117, RZ, PT ;  /* 0x000000ff7500720c */ /* 0x000fe20003f85270 */
[----:B------:R-:W-:Y:S02]  /*45a0*/  BSSY B1, `(.L_x_94) ;  /* 0x0000008000017945 */ /* 0x000fe40003800000 */
[----:B------:R-:W-:Y:S01]  /*45b0*/  FMUL R5, R4, R89 ;  /* 0x0000005904057220 */ /* 0x000fe20000400000 */
[----:B------:R-:W-:-:S03]  /*45c0*/  ISETP.GT.AND P4, PT, R3, 0x88, P4 ;  /* 0x000000880300780c */ /* 0x000fc60002784270 */
[----:B------:R-:W-:-:S05]  /*45d0*/  FFMA R5, R26, R88, R5 ;  /* 0x000000581a057223 */ /* 0x000fca0000000005 */
[----:B------:R-:W-:-:S05]  /*45e0*/  F2FP.BF16.F32.PACK_AB R5, RZ, R5 ;  /* 0x00000005ff05723e */ /* 0x000fca00000010ff */
[----:B------:R3:W-:Y:S01]  /*45f0*/  @P6 STG.E.U16 desc[UR36][R20.64], R5 ;  /* 0x0000000514006986 */ /* 0x0007e2000c101524 */
[----:B------:R-:W-:Y:S05]  /*4600*/  @!P4 BRA `(.L_x_95) ;  /* 0x000000000004c947 */ /* 0x000fea0003800000 */
[----:B------:R0:W5:Y:S02]  /*4610*/  LDG.E.LTC128B.U16 R114, desc[UR36][R12.64+0x2] ;  /* 0x000002240c727981 */ /* 0x000164000c1e1520 */
.L_x_95:
[----:B------:R-:W-:Y:S05]  /*4620*/  BSYNC B1 ;  /* 0x0000000000017941 */ /* 0x000fea0003800000 */
.L_x_94:
[----:B-----5:R-:W-:Y:S01]  /*4630*/  IMAD.U32 R4, R114, 0x10000, RZ ;  /* 0x0001000072047824 */ /* 0x020fe200078e00ff */
[----:B------:R-:W-:Y:S01]  /*4640*/  ISETP.NE.AND P6, PT, R115, RZ, PT ;  /* 0x000000ff7300720c */ /* 0x000fe20003fc5270 */
[----:B------:R-:W-:Y:S02]  /*4650*/  BSSY B1, `(.L_x_96) ;  /* 0x0000008000017945 */ /* 0x000fe40003800000 */
[----:B------:R-:W-:-:S04]  /*4660*/  FMUL R4, R4, R89 ;  /* 0x0000005904047220 */ /* 0x000fc80000400000 */
[----:B------:R-:W-:-:S05]  /*4670*/  FFMA R4, R27, R88, R4 ;  /* 0x000000581b047223 */ /* 0x000fca0000000004 */
[----:B------:R-:W-:-:S05]  /*4680*/  F2FP.BF16.F32.PACK_AB R4, RZ, R4 ;  /* 0x00000004ff04723e */ /* 0x000fca00000010ff */
[----:B------:R0:W-:Y:S01]  /*4690*/  @P4 STG.E.U16 desc[UR36][R64.64+0x2], R4 ;  /* 0x0000020440004986 */ /* 0x0001e2000c101524 */
[----:B------:R-:W-:-:S13]  /*46a0*/  ISETP.GT.AND P4, PT, R3, 0x80, P6 ;  /* 0x000000800300780c */ /* 0x000fda0003784270 */
[----:B0-----:R-:W-:Y:S05]  /*46b0*/  @!P4 BRA `(.L_x_97) ;  /* 0x000000000004c947 */ /* 0x001fea0003800000 */
[----:B------:R0:W5:Y:S02]  /*46c0*/  LDG.E.LTC128B.U16 R114, desc[UR36][R60.64+0x10] ;  /* 0x000010243c727981 */ /* 0x000164000c1e1520 */
.L_x_97:
[----:B------:R-:W-:Y:S05]  /*46d0*/  BSYNC B1 ;  /* 0x0000000000017941 */ /* 0x000fea0003800000 */
.L_x_96:
[----:B-----5:R-:W-:Y:S01]  /*46e0*/  IMAD.U32 R4, R114, 0x10000, RZ ;  /* 0x0001000072047824 */ /* 0x020fe200078e00ff */
[----:B------:R-:W-:Y:S01]  /*46f0*/  ISETP.NE.AND P6, PT, R118, RZ, PT ;  /* 0x000000ff7600720c */ /* 0x000fe20003fc5270 */
[----:B------:R-:W-:Y:S02]  /*4700*/  BSSY B1, `(.L_x_98) ;  /* 0x000000b000017945 */ /* 0x000fe40003800000 */
[----:B---3--:R-:W-:Y:S01]  /*4710*/  FMUL R5, R4, R89 ;  /* 0x0000005904057220 */ /* 0x008fe20000400000 */
[----:B------:R-:W-:-:S03]  /*4720*/  @P4 IMAD.MOV.U32 R4, RZ, RZ, R14 ;  /* 0x000000ffff044224 */ /* 0x000fc600078e000e */
[----:B------:R-:W-:-:S05]  /*4730*/  FFMA R5, R28, R88, R5 ;  /* 0x000000581c057223 */ /* 0x000fca0000000005 */
[----:B------:R-:W-:-:S04]  /*4740*/  F2FP.BF16.F32.PACK_AB R5, RZ, R5 ;  /* 0x00000005ff05723e */ /* 0x000fc800000010ff */
[----:B------:R-:W-:Y:S01]  /*4750*/  PRMT R6, R5, 0x7610, R6 ;  /* 0x0000761005067816 */ /* 0x000fe20000000006 */
[----:B------:R-:W-:-:S05]  /*4760*/  @P4 IMAD.MOV.U32 R5, RZ, RZ, R15 ;  /* 0x000000ffff054224 */ /* 0x000fca00078e000f */
[----:B------:R3:W-:Y:S01]  /*4770*/  @P4 STG.E.U16 desc[UR36][R4.64+0x10], R6 ;  /* 0x0000100604004986 */ /* 0x0007e2000c101524 */
[----:B------:R-:W-:-:S13]  /*4780*/  ISETP.GT.AND P4, PT, R3, 0x80, P6 ;  /* 0x000000800300780c */ /* 0x000fda0003784270 */
[----:B---3--:R-:W-:Y:S05]  /*4790*/  @!P4 BRA `(.L_x_99) ;  /* 0x000000000004c947 */ /* 0x008fea0003800000 */
[----:B------:R3:W5:Y:S02]  /*47a0*/  LDG.E.LTC128B.U16 R114, desc[UR36][R60.64+0x12] ;  /* 0x000012243c727981 */ /* 0x000764000c1e1520 */
.L_x_99:
[----:B------:R-:W-:Y:S05]  /*47b0*/  BSYNC B1 ;  /* 0x0000000000017941 */ /* 0x000fea0003800000 */
.L_x_98:
[----:B-----5:R-:W-:Y:S01]  /*47c0*/  IMAD.U32 R4, R114, 0x10000, RZ ;  /* 0x0001000072047824 */ /* 0x020fe200078e00ff */
[----:B------:R-:W-:Y:S01]  /*47d0*/  BSSY B1, `(.L_x_100) ;  /* 0x000000c000017945 */ /* 0x000fe20003800000 */
[----:B------:R-:W-:Y:S02]  /*47e0*/  @P4 IMAD.MOV.U32 R5, RZ, RZ, R15 ;  /* 0x000000ffff054224 */ /* 0x000fe400078e000f */
[----:B------:R-:W-:-:S04]  /*47f0*/  FMUL R4, R4, R89 ;  /* 0x0000005904047220 */ /* 0x000fc80000400000 */
[----:B------:R-:W-:-:S05]  /*4800*/  FFMA R4, R29, R88, R4 ;  /* 0x000000581d047223 */ /* 0x000fca0000000004 */
[----:B------:R-:W-:-:S04]  /*4810*/  F2FP.BF16.F32.PACK_AB R4, RZ, R4 ;  /* 0x00000004ff04723e */ /* 0x000fc800000010ff */
[----:B------:R-:W-:Y:S01]  /*4820*/  PRMT R6, R4, 0x7610, R6 ;  /* 0x0000761004067816 */ /* 0x000fe20000000006 */
[----:B------:R-:W-:-:S05]  /*4830*/  @P4 IMAD.MOV.U32 R4, RZ, RZ, R14 ;  /* 0x000000ffff044224 */ /* 0x000fca00078e000e */
[----:B------:R0:W-:Y:S01]  /*4840*/  @P4 STG.E.U16 desc[UR36][R4.64+0x12], R6 ;  /* 0x0000120604004986 */ /* 0x0001e2000c101524 */
[----:B------:R-:W-:-:S04]  /*4850*/  ISETP.NE.AND P4, PT, R115, RZ, PT ;  /* 0x000000ff7300720c */ /* 0x000fc80003f85270 */
[----:B------:R-:W-:-:S13]  /*4860*/  ISETP.GT.AND P4, PT, R3, 0x88, P4 ;  /* 0x000000880300780c */ /* 0x000fda0002784270 */
[----:B0-----:R-:W-:Y:S05]  /*4870*/  @!P4 BRA `(.L_x_101) ;  /* 0x000000000004c947 */ /* 0x001fea0003800000 */
[----:B------:R0:W5:Y:S02]  /*4880*/  LDG.E.LTC128B.U16 R114, desc[UR36][R12.64+0x10] ;  /* 0x000010240c727981 */ /* 0x000164000c1e1520 */
.L_x_101:
[----:B------:R-:W-:Y:S05]  /*4890*/  BSYNC B1 ;  /* 0x0000000000017941 */ /* 0x000fea0003800000 */
.L_x_100:
        /* <DEDUP_REMOVED lines=9> */
.L_x_103:
[----:B------:R-:W-:Y:S05]  /*4930*/  BSYNC B1 ;  /* 0x0000000000017941 */ /* 0x000fea0003800000 */
.L_x_102:
[----:B-----5:R-:W-:Y:S01]  /*4940*/  IMAD.U32 R4, R114, 0x10000, RZ ;  /* 0x0001000072047824 */ /* 0x020fe200078e00ff */
[----:B------:R-:W-:Y:S01]  /*4950*/  ISETP.NE.AND P6, PT, R119, RZ, PT ;  /* 0x000000ff7700720c */ /* 0x000fe20003fc5270 */
        /* <DEDUP_REMOVED lines=8> */
[----:B------:R-:W-:-:S13]  /*49e0*/  ISETP.GT.AND P4, PT, R3, 0x80, P6 ;  /* 0x000000800300780c */ /* 0x000fda0003784270 */
[----:B0-----:R-:W-:Y:S05]  /*49f0*/  @!P4 BRA `(.L_x_105) ;  /* 0x000000000004c947 */ /* 0x001fea0003800000 */
[----:B------:R0:W5:Y:S02]  /*4a00*/  LDG.E.LTC128B.U16 R114, desc[UR36][R60.64+0x20] ;  /* 0x000020243c727981 */ /* 0x000164000c1e1520 */
.L_x_105:
[----:B------:R-:W-:Y:S05]  /*4a10*/  BSYNC B1 ;  /* 0x0000000000017941 */ /* 0x000fea0003800000 */
.L_x_104:
[----:B-----5:R-:W-:Y:S01]  /*4a20*/  IMAD.U32 R4, R114, 0x10000, RZ ;  /* 0x0001000072047824 */ /* 0x020fe200078e00ff */
[----:B------:R-:W-:Y:S01]  /*4a30*/  ISETP.NE.AND P6, PT, R101, RZ, PT ;  /* 0x000000ff6500720c */ /* 0x000fe20003fc5270 */
[----:B------:R-:W-:Y:S02]  /*4a40*/  BSSY B1, `(.L_x_106) ;  /* 0x000000b000017945 */ /* 0x000fe40003800000 */
[----:B------:R-:W-:Y:S01]  /*4a50*/  FMUL R5, R4, R89 ;  /* 0x0000005904057220 */ /* 0x000fe20000400000 */
[----:B------:R-:W-:-:S03]  /*4a60*/  @P4 IMAD.MOV.U32 R4, RZ, RZ, R14 ;  /* 0x000000ffff044224 */ /* 0x000fc600078e000e */
        /* <DEDUP_REMOVED lines=8> */
.L_x_107:
[----:B------:R-:W-:Y:S05]  /*4af0*/  BSYNC B1 ;  /* 0x0000000000017941 */ /* 0x000fea0003800000 */
.L_x_106:
        /* <DEDUP_REMOVED lines=13> */
.L_x_109:
[----:B------:R-:W-:Y:S05]  /*4bd0*/  BSYNC B1 ;  /* 0x0000000000017941 */ /* 0x000fea0003800000 */
.L_x_108:
[----:B-----5:R-:W-:Y:S01]  /*4be0*/  IMAD.U32 R4, R114, 0x10000, RZ ;  /* 0x0001000072047824 */ /* 0x020fe200078e00ff */
[----:B------:R-:W-:Y:S03]  /*4bf0*/  BSSY B1, `(.L_x_110) ;  /* 0x000000b000017945 */ /* 0x000fe60003800000 */
        /* <DEDUP_REMOVED lines=10> */
.L_x_111:
[----:B------:R-:W-:Y:S05]  /*4ca0*/  BSYNC B1 ;  /* 0x0000000000017941 */ /* 0x000fea0003800000 */
.L_x_110:
        /* <DEDUP_REMOVED lines=13> */
.L_x_113:
[----:B------:R-:W-:Y:S05]  /*4d80*/  BSYNC B1 ;  /* 0x0000000000017941 */ /* 0x000fea0003800000 */
.L_x_112:
        /* <DEDUP_REMOVED lines=13> */
.L_x_115:
[----:B------:R-:W-:Y:S05]  /*4e60*/  BSYNC B1 ;  /* 0x0000000000017941 */ /* 0x000fea0003800000 */
.L_x_114:
        /* <DEDUP_REMOVED lines=13> */
.L_x_117:
[----:B------:R-:W-:Y:S05]  /*4f40*/  BSYNC B1 ;  /* 0x0000000000017941 */ /* 0x000fea0003800000 */
.L_x_116:
        /* <DEDUP_REMOVED lines=12> */
.L_x_119:
[----:B------:R-:W-:Y:S05]  /*5010*/  BSYNC B1 ;  /* 0x0000000000017941 */ /* 0x000fea0003800000 */
.L_x_118:
        /* <DEDUP_REMOVED lines=13> */
.L_x_121:
[----:B------:R-:W-:Y:S05]  /*50f0*/  BSYNC B1 ;  /* 0x0000000000017941 */ /* 0x000fea0003800000 */
.L_x_120:
        /* <DEDUP_REMOVED lines=13> */
.L_x_123:
[----:B------:R-:W-:Y:S05]  /*51d0*/  BSYNC B1 ;  /* 0x0000000000017941 */ /* 0x000fea0003800000 */
.L_x_122:
        /* <DEDUP_REMOVED lines=13> */
.L_x_125:
[----:B------:R-:W-:Y:S05]  /*52b0*/  BSYNC B1 ;  /* 0x0000000000017941 */ /* 0x000fea0003800000 */
.L_x_124:
        /* <DEDUP_REMOVED lines=12> */
.L_x_127:
[----:B------:R-:W-:Y:S05]  /*5380*/  BSYNC B1 ;  /* 0x0000000000017941 */ /* 0x000fea0003800000 */
.L_x_126:
        /* <DEDUP_REMOVED lines=13> */
.L_x_129:
[----:B------:R-:W-:Y:S05]  /*5460*/  BSYNC B1 ;  /* 0x0000000000017941 */ /* 0x000fea0003800000 */
.L_x_128:
        /* <DEDUP_REMOVED lines=12> */
.L_x_131:
[----:B------:R-:W-:Y:S05]  /*5530*/  BSYNC B1 ;  /* 0x0000000000017941 */ /* 0x000fea0003800000 */
.L_x_130:
        /* <DEDUP_REMOVED lines=12> */
.L_x_133:
[----:B------:R-:W-:Y:S05]  /*5600*/  BSYNC B1 ;  /* 0x0000000000017941 */ /* 0x000fea0003800000 */
.L_x_132:
[----:B-----5:R-:W-:Y:S01]  /*5610*/  IMAD.U32 R4, R114, 0x10000, RZ ;  /* 0x0001000072047824 */ /* 0x020fe200078e00ff */
[----:B------:R-:W-:Y:S01]  /*5620*/  ISETP.GT.AND P5, PT, R3, 0x88, P5 ;  /* 0x000000880300780c */ /* 0x000fe20002fa4270 */
        /* <DEDUP_REMOVED lines=8> */
[----:B------:R-:W-:Y:S05]  /*56b0*/  @!P5 BRA `(.L_x_135) ;  /* 0x000000000004d947 */ /* 0x000fea0003800000 */
[----:B------:R0:W5:Y:S02]  /*56c0*/  LDG.E.LTC128B.U16 R114, desc[UR36][R12.64+0x52] ;  /* 0x000052240c727981 */ /* 0x000164000c1e1520 */
.L_x_135:
[----:B------:R-:W-:Y:S05]  /*56d0*/  BSYNC B1 ;  /* 0x0000000000017941 */ /* 0x000fea0003800000 */
.L_x_134:
[----:B0----5:R-:W-:Y:S01]  /*56e0*/  IMAD.U32 R4, R114, 0x10000, RZ ;  /* 0x0001000072047824 */ /* 0x021fe200078e00ff */
        /* <DEDUP_REMOVED lines=11> */
.L_x_137:
[----:B------:R-:W-:Y:S05]  /*57a0*/  BSYNC B1 ;  /* 0x0000000000017941 */ /* 0x000fea0003800000 */
.L_x_136:
[----:B0----5:R-:W-:Y:S01]  /*57b0*/  IMAD.U32 R4, R114, 0x10000, RZ ;  /* 0x0001000072047824 */ /* 0x021fe200078e00ff */
        /* <DEDUP_REMOVED lines=11> */
.L_x_139:
[----:B------:R-:W-:Y:S05]  /*5870*/  BSYNC B1 ;  /* 0x0000000000017941 */ /* 0x000fea0003800000 */
.L_x_138:
        /* <DEDUP_REMOVED lines=12> */
.L_x_141:
[----:B------:R-:W-:Y:S05]  /*5940*/  BSYNC B1 ;  /* 0x0000000000017941 */ /* 0x000fea0003800000 */
.L_x_140:
        /* <DEDUP_REMOVED lines=12> */
.L_x_143:
[----:B------:R-:W-:Y:S05]  /*5a10*/  BSYNC B1 ;  /* 0x0000000000017941 */ /* 0x000fea0003800000 */
.L_x_142:
        /* <DEDUP_REMOVED lines=12> */
.L_x_145:
[----:B------:R-:W-:Y:S05]  /*5ae0*/  BSYNC B1 ;  /* 0x0000000000017941 */ /* 0x000fea0003800000 */
.L_x_144:
        /* <DEDUP_REMOVED lines=12> */
.L_x_147:
[----:B------:R-:W-:Y:S05]  /*5bb0*/  BSYNC B1 ;  /* 0x0000000000017941 */ /* 0x000fea0003800000 */
.L_x_146:
        /* <DEDUP_REMOVED lines=9> */
.L_x_149:
[----:B------:R-:W-:Y:S05]  /*5c50*/  BSYNC B1 ;  /* 0x0000000000017941 */ /* 0x000fea0003800000 */
.L_x_148:
        /* <DEDUP_REMOVED lines=12> */
.L_x_151:
[----:B------:R-:W-:Y:S05]  /*5d20*/  BSYNC B1 ;  /* 0x0000000000017941 */ /* 0x000fea0003800000 */
.L_x_150:
[----:B------:R-:W-:Y:S05]  /*5d30*/  @!P0 BRA `(.L_x_152) ;  /* 0x0000001400848947 */ /* 0x000fea0003800000 */
[----:B-----5:R-:W-:-:S04]  /*5d40*/  IMAD.U32 R114, R114, 0x10000, RZ ;  /* 0x0001000072727824 */ /* 0x020fc800078e00ff */
[----:B------:R-:W-:-:S04]  /*5d50*/  FMUL R114, R114, R89 ;  /* 0x0000005972727220 */ /* 0x000fc80000400000 */
[----:B------:R-:W-:-:S05]  /*5d60*/  FFMA R114, R55, R88, R114 ;  /* 0x0000005837727223 */ /* 0x000fca0000000072 */
[----:B------:R-:W-:-:S05]  /*5d70*/  F2FP.BF16.F32.PACK_AB R114, RZ, R114 ;  /* 0x00000072ff72723e */ /* 0x000fca00000010ff */
[----:B------:R0:W-:Y:S01]  /*5d80*/  STG.E.U16 desc[UR36][R10.64+0x72], R114 ;  /* 0x000072720a007986 */ /* 0x0001e2000c101524 */
[----:B------:R-:W-:Y:S05]  /*5d90*/  BRA `(.L_x_152) ;  /* 0x00000014006c7947 */ /* 0x000fea0003800000 */
.L_x_29:
[----:B------:R-:W-:Y:S01]  /*5da0*/  ULDC.64 UR4, c[0x0][0x5c0] ;  /* 0x0001700000047ab9 */ /* 0x000fe20000000a00 */
[-C--:B------:R-:W-:Y:S01]  /*5db0*/  FMUL R56, R56, R88.reuse ;  /* 0x0000005838387220 */ /* 0x080fe20000400000 */
[----:B------:R-:W-:Y:S01]  /*5dc0*/  LEA R10, P1, R112, UR4, 0x1 ;  /* 0x00000004700a7c11 */ /* 0x000fe2000f8208ff */
[----:B------:R-:W-:Y:S01]  /*5dd0*/  IMAD.SHL.U32 R7, R94, 0x2, RZ ;  /* 0x000000025e077824 */ /* 0x000fe200078e00ff */
[----:B------:R-:W-:Y:S01]  /*5de0*/  ISETP.GT.AND P3, PT, R4, 0x1, PT ;  /* 0x000000010400780c */ /* 0x000fe20003f64270 */
[----:B------:R-:W-:Y:S01]  /*5df0*/  FMUL R57, R57, R88 ;  /* 0x0000005839397220 */ /* 0x000fe20000400000 */
[----:B------:R-:W-:Y:S01]  /*5e00*/  F2FP.BF16.F32.PACK_AB R56, RZ, R56 ;  /* 0x00000038ff38723e */ /* 0x000fe200000010ff */
[-C--:B------:R-:W-:Y:S01]  /*5e10*/  FMUL R58, R58, R88.reuse ;  /* 0x000000583a3a7220 */ /* 0x080fe20000400000 */
[----:B------:R-:W-:Y:S01]  /*5e20*/  LEA.HI.X R11, R112, UR5, R105, 0x1, P1 ;  /* 0x00000005700b7c11 */ /* 0x000fe200088f0c69 */
[-C--:B------:R-:W-:Y:S01]  /*5e30*/  FMUL R59, R59, R88.reuse ;  /* 0x000000583b3b7220 */ /* 0x080fe20000400000 */
[----:B------:R-:W-:Y:S01]  /*5e40*/  ISETP.GT.AND P1, PT, R3, RZ, P3 ;  /* 0x000000ff0300720c */ /* 0x000fe20001f24270 */
[----:B------:R-:W-:Y:S01]  /*5e50*/  IMAD.SHL.U32 R19, R95, 0x2, RZ ;  /* 0x000000025f137824 */ /* 0x000fe200078e00ff */
[----:B------:R-:W-:Y:S01]  /*5e60*/  ISETP.GT.AND P2, PT, R3, 0x8, P6 ;  /* 0x000000080300780c */ /* 0x000fe20003744270 */
[----:B------:R-:W-:Y:S01]  /*5e70*/  @P0 STG.E.U16 desc[UR36][R10.64], R56 ;  /* 0x000000380a000986 */ /* 0x000fe2000c101524 */
[----:B------:R-:W-:Y:S01]  /*5e80*/  SHF.L.U64.HI R5, R94, 0x1, R93 ;  /* 0x000000015e057819 */ /* 0x000fe2000001025d */
[----:B------:R-:W-:Y:S01]  /*5e90*/  FMUL R60, R60, R88 ;  /* 0x000000583c3c7220 */ /* 0x000fe20000400000 */
[----:B------:R-:W-:Y:S01]  /*5ea0*/  IADD3 R8, P0, R7, R10, RZ ;  /* 0x0000000a07087210 */ /* 0x000fe20007f1e0ff */
[-C--:B------:R-:W-:Y:S01]  /*5eb0*/  FMUL R61, R61, R88.reuse ;  /* 0x000000583d3d7220 */ /* 0x080fe20000400000 */
[----:B------:R-:W-:Y:S01]  /*5ec0*/  F2FP.BF16.F32.PACK_AB R57, RZ, R57 ;  /* 0x00000039ff39723e */ /* 0x000fe200000010ff */
[----:B------:R-:W-:Y:S01]  /*5ed0*/  FMUL R63, R63, R88 ;  /* 0x000000583f3f7220 */ /* 0x000fe20000400000 */
[----:B------:R-:W-:Y:S01]  /*5ee0*/  F2FP.BF16.F32.PACK_AB R58, RZ, R58 ;  /* 0x0000003aff3a723e */ /* 0x000fe200000010ff */
[----:B------:R-:W-:Y:S01]  /*5ef0*/  IMAD.X R9, R5, 0x1, R11, P0 ;  /* 0x0000000105097824 */ /* 0x000fe200000e060b */
[----:B------:R-:W-:Y:S01]  /*5f00*/  ISETP.GT.AND P0, PT, R3, 0x8, P3 ;  /* 0x000000080300780c */ /* 0x000fe20001f04270 */
[----:B------:R-:W-:Y:S01]  /*5f10*/  @P1 STG.E.U16 desc[UR36][R10.64+0x2], R57 ;  /* 0x000002390a001986 */ /* 0x000fe2000c101524 */
[----:B------:R-:W-:Y:S01]  /*5f20*/  F2FP.BF16.F32.PACK_AB R59, RZ, R59 ;  /* 0x0000003bff3b723e */ /* 0x000fe200000010ff */
[----:B------:R-:W-:Y:S01]  /*5f30*/  FMUL R62, R62, R88 ;  /* 0x000000583e3e7220 */ /* 0x000fe20000400000 */
[----:B------:R-:W-:Y:S01]  /*5f40*/  SHF.L.U64.HI R13, R95, 0x1, R92 ;  /* 0x000000015f0d7819 */ /* 0x000fe2000001025c */
[----:B------:R-:W-:Y:S01]  /*5f50*/  @P2 STG.E.U16 desc[UR36][R8.64], R58 ;  /* 0x0000003a08002986 */ /* 0x000fe2000c101524 */
[----:B------:R-:W-:Y:S01]  /*5f60*/  IADD3 R6, P1, P2, R19, R10, R7 ;  /* 0x0000000a13067210 */ /* 0x000fe20007a3e007 */
[-C--:B------:R-:W-:Y:S01]  /*5f70*/  FMUL R64, R64, R88.reuse ;  /* 0x0000005840407220 */ /* 0x080fe20000400000 */
[C---:B------:R-:W-:Y:S01]  /*5f80*/  ISETP.GT.AND P4, PT, R4.reuse, 0x8, PT ;  /* 0x000000080400780c */ /* 0x040fe20003f84270 */
[-C--:B------:R-:W-:Y:S01]  /*5f90*/  FMUL R65, R65, R88.reuse ;  /* 0x0000005841417220 */ /* 0x080fe20000400000 */
[----:B------:R-:W-:Y:S01]  /*5fa0*/  ISETP.GT.AND P3, PT, R4, 0x9, PT ;  /* 0x000000090400780c */ /* 0x000fe20003f64270 */
[-C--:B------:R-:W-:Y:S01]  /*5fb0*/  FMUL R66, R66, R88.reuse ;  /* 0x0000005842427220 */ /* 0x080fe20000400000 */
[----:B------:R-:W-:Y:S01]  /*5fc0*/  IADD3.X R7, R13, R11, R5, P1, P2 ;  /* 0x0000000b0d077210 */ /* 0x000fe20000fe4405 */
[----:B------:R-:W-:Y:S01]  /*5fd0*/  @P0 STG.E.U16 desc[UR36][R8.64+0x2], R59 ;  /* 0x0000023b08000986 */ /* 0x000fe2000c101524 */
[----:B------:R-:W-:Y:S01]  /*5fe0*/  ISETP.GT.AND P1, PT, R3, RZ, P4 ;  /* 0x000000ff0300720c */ /* 0x000fe20002724270 */
[-C--:B------:R-:W-:Y:S01]  /*5ff0*/  FMUL R67, R67, R88.reuse ;  /* 0x0000005843437220 */ /* 0x080fe20000400000 */
[----:B------:R-:W-:Y:S01]  /*6000*/  ISETP.GT.AND P0, PT, R3, RZ, P3 ;  /* 0x000000ff0300720c */ /* 0x000fe20001f04270 */
[----:B------:R-:W-:Y:S01]  /*6010*/  FMUL R68, R68, R88 ;  /* 0x0000005844447220 */ /* 0x000fe20000400000 */
[----:B------:R-:W-:Y:S01]  /*6020*/  F2FP.BF16.F32.PACK_AB R60, RZ, R60 ;  /* 0x0000003cff3c723e */ /* 0x000fe200000010ff */
[-C--:B------:R-:W-:Y:S01]  /*6030*/  FMUL R69, R69, R88.reuse ;  /* 0x0000005845457220 */ /* 0x080fe20000400000 */
[----:B------:R-:W-:Y:S01]  /*6040*/  F2FP.BF16.F32.PACK_AB R61, RZ, R61 ;  /* 0x0000003dff3d723e */ /* 0x000fe200000010ff */
[-C--:B------:R-:W-:Y:S01]  /*6050*/  FMUL R70, R70, R88.reuse ;  /* 0x0000005846467220 */ /* 0x080fe20000400000 */
[----:B------:R-:W-:Y:S01]  /*6060*/  F2FP.BF16.F32.PACK_AB R63, RZ, R63 ;  /* 0x0000003fff3f723e */ /* 0x000fe200000010ff */
[----:B------:R-:W-:Y:S01]  /*6070*/  FMUL R71, R71, R88 ;  /* 0x0000005847477220 */ /* 0x000fe20000400000 */
[----:B------:R-:W-:Y:S01]  /*6080*/  F2FP.BF16.F32.PACK_AB R62, RZ, R62 ;  /* 0x0000003eff3e723e */ /* 0x000fe200000010ff */
[----:B------:R-:W-:Y:S01]  /*6090*/  FMUL R72, R72, R88 ;  /* 0x0000005848487220 */ /* 0x000fe20000400000 */
[----:B------:R-:W-:Y:S01]  /*60a0*/  F2FP.BF16.F32.PACK_AB R64, RZ, R64 ;  /* 0x00000040ff40723e */ /* 0x000fe200000010ff */
[----:B------:R-:W-:Y:S01]  /*60b0*/  @P1 STG.E.U16 desc[UR36][R10.64+0x10], R60 ;  /* 0x0000103c0a001986 */ /* 0x000fe2000c101524 */
[----:B------:R-:W-:Y:S01]  /*60c0*/  ISETP.GT.AND P1, PT, R3, 0x8, P4 ;  /* 0x000000080300780c */ /* 0x000fe20002724270 */
[-C--:B------:R-:W-:Y:S01]  /*60d0*/  FMUL R73, R73, R88.reuse ;  /* 0x0000005849497220 */ /* 0x080fe20000400000 */
[----:B------:R-:W-:Y:S01]  /*60e0*/  ISETP.GT.AND P2, PT, R4, 0x11, PT ;  /* 0x000000110400780c */ /* 0x000fe20003f44270 */
[----:B------:R-:W-:Y:S01]  /*60f0*/  @P0 STG.E.U16 desc[UR36][R10.64+0x12], R61 ;  /* 0x0000123d0a000986 */ /* 0x000fe2000c101524 */
[----:B------:R-:W-:Y:S01]  /*6100*/  ISETP.GT.AND P0, PT, R3, 0x8, P3 ;  /* 0x000000080300780c */ /* 0x000fe20001f04270 */
[-C--:B------:R-:W-:Y:S01]  /*6110*/  FMUL R74, R74, R88.reuse ;  /* 0x000000584a4a7220 */ /* 0x080fe20000400000 */
[----:B------:R-:W-:Y:S01]  /*6120*/  ISETP.GT.AND P3, PT, R4, 0x10, PT ;  /* 0x000000100400780c */ /* 0x000fe20003f64270 */
[-C--:B------:R-:W-:Y:S01]  /*6130*/  FMUL R75, R75, R88.reuse ;  /* 0x000000584b4b7220 */ /* 0x080fe20000400000 */
[----:B------:R-:W-:Y:S01]  /*6140*/  F2FP.BF16.F32.PACK_AB R65, RZ, R65 ;  /* 0x00000041ff41723e */ /* 0x000fe200000010ff */
[----:B------:R-:W-:Y:S01]  /*6150*/  FMUL R76, R76, R88 ;  /* 0x000000584c4c7220 */ /* 0x000fe20000400000 */
[----:B------:R-:W-:Y:S01]  /*6160*/  F2FP.BF16.F32.PACK_AB R66, RZ, R66 ;  /* 0x00000042ff42723e */ /* 0x000fe200000010ff */
[----:B------:R-:W-:Y:S01]  /*6170*/  FMUL R77, R77, R88 ;  /* 0x000000584d4d7220 */ /* 0x000fe20000400000 */
[----:B------:R-:W-:Y:S01]  /*6180*/  F2FP.BF16.F32.PACK_AB R67, RZ, R67 ;  /* 0x00000043ff43723e */ /* 0x000fe200000010ff */
[----:B------:R-:W-:Y:S01]  /*6190*/  @P1 STG.E.U16 desc[UR36][R8.64+0x10], R62 ;  /* 0x0000103e08001986 */ /* 0x000fe2000c101524 */
[----:B------:R-:W-:Y:S01]  /*61a0*/  F2FP.BF16.F32.PACK_AB R68, RZ, R68 ;  /* 0x00000044ff44723e */ /* 0x000fe200000010ff */
[-C--:B------:R-:W-:Y:S01]  /*61b0*/  FMUL R78, R78, R88.reuse ;  /* 0x000000584e4e7220 */ /* 0x080fe20000400000 */
[----:B------:R-:W-:Y:S01]  /*61c0*/  ISETP.GT.AND P1, PT, R4, 0x19, PT ;  /* 0x000000190400780c */ /* 0x000fe20003f24270 */
[----:B------:R-:W-:Y:S01]  /*61d0*/  @P0 STG.E.U16 desc[UR36][R8.64+0x12], R63 ;  /* 0x0000123f08000986 */ /* 0x000fe2000c101524 */
[----:B------:R-:W-:Y:S01]  /*61e0*/  ISETP.GT.AND P0, PT, R3, RZ, P3 ;  /* 0x000000ff0300720c */ /* 0x000fe20001f04270 */
[-C--:B------:R-:W-:Y:S01]  /*61f0*/  FMUL R79, R79, R88.reuse ;  /* 0x000000584f4f7220 */ /* 0x080fe20000400000 */
[----:B------:R-:W-:Y:S01]  /*6200*/  F2FP.BF16.F32.PACK_AB R69, RZ, R69 ;  /* 0x00000045ff45723e */ /* 0x000fe200000010ff */
[----:B------:R-:W-:Y:S01]  /*6210*/  FMUL R80, R80, R88 ;  /* 0x0000005850507220 */ /* 0x000fe20000400000 */
[----:B------:R-:W-:Y:S01]  /*6220*/  F2FP.BF16.F32.PACK_AB R70, RZ, R70 ;  /* 0x00000046ff46723e */ /* 0x000fe200000010ff */
        /* <DEDUP_REMOVED lines=8> */
[----:B------:R-:W-:Y:S01]  /*62b0*/  @P0 STG.E.U16 desc[UR36][R10.64+0x20], R64 ;  /* 0x000020400a000986 */ /* 0x000fe2000c101524 */
[----:B------:R-:W-:Y:S01]  /*62c0*/  ISETP.GT.AND P0, PT, R3, RZ, P2 ;  /* 0x000000ff0300720c */ /* 0x000fe20001704270 */
[-C--:B------:R-:W-:Y:S01]  /*62d0*/  FMUL R85, R85, R88.reuse ;  /* 0x0000005855557220 */ /* 0x080fe20000400000 */
[----:B------:R-:W-:Y:S01]  /*62e0*/  F2FP.BF16.F32.PACK_AB R75, RZ, R75 ;  /* 0x0000004bff4b723e */ /* 0x000fe200000010ff */
[-C--:B------:R-:W-:Y:S01]  /*62f0*/  FMUL R86, R86, R88.reuse ;  /* 0x0000005856567220 */ /* 0x080fe20000400000 */
[----:B------:R-:W-:Y:S01]  /*6300*/  ISETP.GT.AND P5, PT, R4, 0x28, PT ;  /* 0x000000280400780c */ /* 0x000fe20003fa4270 */
[----:B------:R-:W-:Y:S01]  /*6310*/  FMUL R87, R87, R88 ;  /* 0x0000005857577220 */ /* 0x000fe20000400000 */
[----:B------:R-:W-:Y:S01]  /*6320*/  F2FP.BF16.F32.PACK_AB R76, RZ, R76 ;  /* 0x0000004cff4c723e */ /* 0x000fe200000010ff */
[-C--:B------:R-:W-:Y:S01]  /*6330*/  FMUL R24, R24, R88.reuse ;  /* 0x0000005818187220 */ /* 0x080fe20000400000 */
[----:B------:R-:W-:Y:S01]  /*6340*/  ISETP.GT.AND P4, PT, R4, 0x29, PT ;  /* 0x000000290400780c */ /* 0x000fe20003f84270 */
[-C--:B------:R-:W-:Y:S01]  /*6350*/  FMUL R25, R25, R88.reuse ;  /* 0x0000005819197220 */ /* 0x080fe20000400000 */
[----:B------:R-:W-:Y:S01]  /*6360*/  F2FP.BF16.F32.PACK_AB R77, RZ, R77 ;  /* 0x0000004dff4d723e */ /* 0x000fe200000010ff */
[----:B------:R-:W-:Y:S01]  /*6370*/  FMUL R26, R26, R88 ;  /* 0x000000581a1a7220 */ /* 0x000fe20000400000 */
[----:B------:R-:W-:Y:S01]  /*6380*/  F2FP.BF16.F32.PACK_AB R78, RZ, R78 ;  /* 0x0000004eff4e723e */ /* 0x000fe200000010ff */
[----:B------:R-:W-:Y:S01]  /*6390*/  @P0 STG.E.U16 desc[UR36][R10.64+0x22], R65 ;  /* 0x000022410a000986 */ /* 0x000fe2000c101524 */
[----:B------:R-:W-:Y:S01]  /*63a0*/  ISETP.GT.AND P0, PT, R3, 0x8, P3 ;  /* 0x000000080300780c */ /* 0x000fe20001f04270 */
[-C--:B------:R-:W-:Y:S01]  /*63b0*/  FMUL R27, R27, R88.reuse ;  /* 0x000000581b1b7220 */ /* 0x080fe20000400000 */
[----:B------:R-:W-:Y:S01]  /*63c0*/  F2FP.BF16.F32.PACK_AB R79, RZ, R79 ;  /* 0x0000004fff4f723e */ /* 0x000fe200000010ff */
[-C--:B------:R-:W-:Y:S01]  /*63d0*/  FMUL R28, R28, R88.reuse ;  /* 0x000000581c1c7220 */ /* 0x080fe20000400000 */
[----:B------:R-:W-:Y:S01]  /*63e0*/  ISETP.GT.AND P3, PT, R4, 0x30, PT ;  /* 0x000000300400780c */ /* 0x000fe20003f64270 */
        /* <DEDUP_REMOVED lines=8> */
[----:B------:R-:W-:Y:S01]  /*6470*/  @P0 STG.E.U16 desc[UR36][R8.64+0x20], R66 ;  /* 0x0000204208000986 */ /* 0x000fe2000c101524 */
[----:B------:R-:W-:Y:S01]  /*6480*/  ISETP.GT.AND P0, PT, R3, 0x8, P2 ;  /* 0x000000080300780c */ /* 0x000fe20001704270 */
[-C--:B------:R-:W-:Y:S01]  /*6490*/  FMUL R33, R33, R88.reuse ;  /* 0x0000005821217220 */ /* 0x080fe20000400000 */
[----:B------:R-:W-:Y:S01]  /*64a0*/  ISETP.GT.AND P2, PT, R4, 0x18, PT ;  /* 0x000000180400780c */ /* 0x000fe20003f44270 */
[----:B------:R-:W-:Y:S01]  /*64b0*/  FMUL R34, R34, R88 ;  /* 0x0000005822227220 */ /* 0x000fe20000400000 */
[----:B------:R-:W-:Y:S01]  /*64c0*/  F2FP.BF16.F32.PACK_AB R84, RZ, R84 ;  /* 0x00000054ff54723e */ /* 0x000fe200000010ff */
[-C--:B------:R-:W-:Y:S01]  /*64d0*/  FMUL R35, R35, R88.reuse ;  /* 0x0000005823237220 */ /* 0x080fe20000400000 */
[----:B------:R-:W-:Y:S01]  /*64e0*/  P2R R5, PR, RZ, 0x20 ;  /* 0x00000020ff057803 */ /* 0x000fe20000000000 */
[-C--:B------:R-:W-:Y:S01]  /*64f0*/  FMUL R36, R36, R88.reuse ;  /* 0x0000005824247220 */ /* 0x080fe20000400000 */
[----:B------:R-:W-:Y:S01]  /*6500*/  F2FP.BF16.F32.PACK_AB R85, RZ, R85 ;  /* 0x00000055ff55723e */ /* 0x000fe200000010ff */
[----:B------:R-:W-:Y:S01]  /*6510*/  FMUL R37, R37, R88 ;  /* 0x0000005825257220 */ /* 0x000fe20000400000 */
[----:B------:R-:W-:Y:S01]  /*6520*/  F2FP.BF16.F32.PACK_AB R86, RZ, R86 ;  /* 0x00000056ff56723e */ /* 0x000fe200000010ff */
[-C--:B------:R-:W-:Y:S01]  /*6530*/  FMUL R38, R38, R88.reuse ;  /* 0x0000005826267220 */ /* 0x080fe20000400000 */
[----:B------:R-:W-:Y:S01]  /*6540*/  F2FP.BF16.F32.PACK_AB R87, RZ, R87 ;  /* 0x00000057ff57723e */ /* 0x000fe200000010ff */
[----:B------:R-:W-:Y:S01]  /*6550*/  @P0 STG.E.U16 desc[UR36][R8.64+0x22], R67 ;  /* 0x0000224308000986 */ /* 0x000fe2000c101524 */
[----:B------:R-:W-:Y:S01]  /*6560*/  ISETP.GT.AND P0, PT, R3, RZ, P2 ;  /* 0x000000ff0300720c */ /* 0x000fe20001704270 */
        /* <DEDUP_REMOVED lines=36> */
[----:B------:R-:W-:Y:S01]  /*67b0*/  FMUL R55, R55, R88 ;  /* 0x0000005837377220 */ /* 0x000fe20000400000 */
[----:B------:R-:W-:-:S02]  /*67c0*/  F2FP.BF16.F32.PACK_AB R39, RZ, R39 ;  /* 0x00000027ff27723e */ /* 0x000fc400000010ff */
[----:B------:R-:W-:Y:S01]  /*67d0*/  F2FP.BF16.F32.PACK_AB R40, RZ, R40 ;  /* 0x00000028ff28723e */ /* 0x000fe200000010ff */
[----:B------:R-:W-:Y:S01]  /*67e0*/  @P0 STG.E.U16 desc[UR36][R8.64+0x30], R70 ;  /* 0x0000304608000986 */ /* 0x000fe2000c101524 */
[----:B------:R-:W-:Y:S02]  /*67f0*/  ISETP.GT.AND P0, PT, R3, 0x8, P1 ;  /* 0x000000080300780c */ /* 0x000fe40000f04270 */
[----:B------:R-:W-:Y:S02]  /*6800*/  ISETP.GT.AND P1, PT, R4, 0x21, PT ;  /* 0x000000210400780c */ /* 0x000fe40003f24270 */
[----:B------:R-:W-:Y:S02]  /*6810*/  F2FP.BF16.F32.PACK_AB R41, RZ, R41 ;  /* 0x00000029ff29723e */ /* 0x000fe400000010ff */
[----:B------:R-:W-:Y:S02]  /*6820*/  F2FP.BF16.F32.PACK_AB R42, RZ, R42 ;  /* 0x0000002aff2a723e */ /* 0x000fe400000010ff */
[----:B------:R-:W-:-:S02]  /*6830*/  F2FP.BF16.F32.PACK_AB R43, RZ, R43 ;  /* 0x0000002bff2b723e */ /* 0x000fc400000010ff */
[----:B------:R-:W-:Y:S02]  /*6840*/  F2FP.BF16.F32.PACK_AB R44, RZ, R44 ;  /* 0x0000002cff2c723e */ /* 0x000fe400000010ff */
[----:B------:R-:W-:Y:S01]  /*6850*/  F2FP.BF16.F32.PACK_AB R45, RZ, R45 ;  /* 0x0000002dff2d723e */ /* 0x000fe200000010ff */
[----:B------:R-:W-:Y:S01]  /*6860*/  @P0 STG.E.U16 desc[UR36][R8.64+0x32], R71 ;  /* 0x0000324708000986 */ /* 0x000fe2000c101524 */
[----:B------:R-:W-:Y:S02]  /*6870*/  ISETP.GT.AND P0, PT, R3, RZ, P2 ;  /* 0x000000ff0300720c */ /* 0x000fe40001704270 */
[----:B------:R-:W-:Y:S02]  /*6880*/  F2FP.BF16.F32.PACK_AB R46, RZ, R46 ;  /* 0x0000002eff2e723e */ /* 0x000fe400000010ff */
[----:B------:R-:W-:Y:S02]  /*6890*/  F2FP.BF16.F32.PACK_AB R47, RZ, R47 ;  /* 0x0000002fff2f723e */ /* 0x000fe400000010ff */
[----:B------:R-:W-:-:S02]  /*68a0*/  F2FP.BF16.F32.PACK_AB R48, RZ, R48 ;  /* 0x00000030ff30723e */ /* 0x000fc400000010ff */
[----:B------:R-:W-:Y:S02]  /*68b0*/  F2FP.BF16.F32.PACK_AB R49, RZ, R49 ;  /* 0x00000031ff31723e */ /* 0x000fe400000010ff */
[----:B------:R-:W-:Y:S02]  /*68c0*/  F2FP.BF16.F32.PACK_AB R50, RZ, R50 ;  /* 0x00000032ff32723e */ /* 0x000fe400000010ff */
[----:B------:R-:W-:Y:S01]  /*68d0*/  F2FP.BF16.F32.PACK_AB R51, RZ, R51 ;  /* 0x00000033ff33723e */ /* 0x000fe200000010ff */
[----:B------:R-:W-:Y:S01]  /*68e0*/  @P0 STG.E.U16 desc[UR36][R10.64+0x40], R72 ;  /* 0x000040480a000986 */ /* 0x000fe2000c101524 */
[----:B------:R-:W-:Y:S02]  /*68f0*/  ISETP.GT.AND P0, PT, R3, RZ, P1 ;  /* 0x000000ff0300720c */ /* 0x000fe40000f04270 */
[----:B------:R-:W-:Y:S02]  /*6900*/  F2FP.BF16.F32.PACK_AB R52, RZ, R52 ;  /* 0x00000034ff34723e */ /* 0x000fe400000010ff */
[----:B------:R-:W-:-:S02]  /*6910*/  F2FP.BF16.F32.PACK_AB R53, RZ, R53 ;  /* 0x00000035ff35723e */ /* 0x000fc400000010ff */
[----:B------:R-:W-:Y:S02]  /*6920*/  F2FP.BF16.F32.PACK_AB R54, RZ, R54 ;  /* 0x00000036ff36723e */ /* 0x000fe400000010ff */
[----:B------:R-:W-:-:S05]  /*6930*/  F2FP.BF16.F32.PACK_AB R55, RZ, R55 ;  /* 0x00000037ff37723e */ /* 0x000fca00000010ff */
[----:B------:R-:W-:Y:S01]  /*6940*/  @P0 STG.E.U16 desc[UR36][R10.64+0x42], R73 ;  /* 0x000042490a000986 */ /* 0x000fe2000c101524 */
[----:B------:R-:W-:Y:S02]  /*6950*/  ISETP.GT.AND P0, PT, R3, 0x8, P2 ;  /* 0x000000080300780c */ /* 0x000fe40001704270 */
[----:B------:R-:W-:-:S11]  /*6960*/  ISETP.GT.AND P2, PT, R4, 0x38, PT ;  /* 0x000000380400780c */ /* 0x000fd60003f44270 */
[----:B------:R-:W-:Y:S01]  /*6970*/  @P0 STG.E.U16 desc[UR36][R8.64+0x40], R74 ;  /* 0x0000404a08000986 */ /* 0x000fe2000c101524 */
[----:B------:R-:W-:-:S13]  /*6980*/  ISETP.GT.AND P0, PT, R3, 0x8, P1 ;  /* 0x000000080300780c */ /* 0x000fda0000f04270 */
[----:B------:R-:W-:Y:S01]  /*6990*/  @P0 STG.E.U16 desc[UR36][R8.64+0x42], R75 ;  /* 0x0000424b08000986 */ /* 0x000fe2000c101524 */
[----:B------:R-:W-:-:S13]  /*69a0*/  ISETP.GT.AND P0, PT, R3, RZ, P5 ;  /* 0x000000ff0300720c */ /* 0x000fda0002f04270 */
[----:B------:R-:W-:Y:S01]  /*69b0*/  @P0 STG.E.U16 desc[UR36][R10.64+0x50], R76 ;  /* 0x0000504c0a000986 */ /* 0x000fe2000c101524 */
[----:B------:R-:W-:-:S13]  /*69c0*/  ISETP.GT.AND P0, PT, R3, RZ, P4 ;  /* 0x000000ff0300720c */ /* 0x000fda0002704270 */
[----:B------:R-:W-:Y:S01]  /*69d0*/  @P0 STG.E.U16 desc[UR36][R10.64+0x52], R77 ;  /* 0x0000524d0a000986 */ /* 0x000fe2000c101524 */
[----:B------:R-:W-:-:S13]  /*69e0*/  ISETP.GT.AND P0, PT, R3, 0x8, P5 ;  /* 0x000000080300780c */ /* 0x000fda0002f04270 */
[----:B------:R-:W-:Y:S01]  /*69f0*/  @P0 STG.E.U16 desc[UR36][R8.64+0x50], R78 ;  /* 0x0000504e08000986 */ /* 0x000fe2000c101524 */
[----:B------:R-:W-:-:S13]  /*6a00*/  ISETP.GT.AND P0, PT, R3, 0x8, P4 ;  /* 0x000000080300780c */ /* 0x000fda0002704270 */
[----:B------:R-:W-:Y:S01]  /*6a10*/  @P0 STG.E.U16 desc[UR36][R8.64+0x52], R79 ;  /* 0x0000524f08000986 */ /* 0x000fe2000c101524 */
[----:B------:R-:W-:-:S13]  /*6a20*/  ISETP.GT.AND P0, PT, R3, RZ, P3 ;  /* 0x000000ff0300720c */ /* 0x000fda0001f04270 */
[----:B------:R-:W-:Y:S01]  /*6a30*/  @P0 STG.E.U16 desc[UR36][R10.64+0x60], R80 ;  /* 0x000060500a000986 */ /* 0x000fe2000c101524 */
[----:B------:R-:W-:-:S04]  /*6a40*/  ISETP.GT.AND P0, PT, R4, 0x31, PT ;  /* 0x000000310400780c */ /* 0x000fc80003f04270 */
[----:B------:R-:W-:-:S13]  /*6a50*/  ISETP.GT.AND P1, PT, R3, RZ, P0 ;  /* 0x000000ff0300720c */ /* 0x000fda0000724270 */
[----:B------:R-:W-:Y:S01]  /*6a60*/  @P1 STG.E.U16 desc[UR36][R10.64+0x62], R81 ;  /* 0x000062510a001986 */ /* 0x000fe2000c101524 */
[----:B------:R-:W-:-:S13]  /*6a70*/  ISETP.GT.AND P1, PT, R3, 0x8, P3 ;  /* 0x000000080300780c */ /* 0x000fda0001f24270 */
[----:B------:R-:W-:Y:S01]  /*6a80*/  @P1 STG.E.U16 desc[UR36][R8.64+0x60], R82 ;  /* 0x0000605208001986 */ /* 0x000fe2000c101524 */
[----:B------:R-:W-:-:S13]  /*6a90*/  ISETP.GT.AND P1, PT, R3, 0x8, P0 ;  /* 0x000000080300780c */ /* 0x000fda0000724270 */
[----:B------:R-:W-:Y:S01]  /*6aa0*/  @P1 STG.E.U16 desc[UR36][R8.64+0x62], R83 ;  /* 0x0000625308001986 */ /* 0x000fe2000c101524 */
[----:B------:R-:W-:-:S05]  /*6ab0*/  IADD3 R14, P1, R19, R8, RZ ;  /* 0x00000008130e7210 */ /* 0x000fca0007f3e0ff */
[----:B------:R-:W-:Y:S01]  /*6ac0*/  IMAD.X R15, R13, 0x1, R9, P1 ;  /* 0x000000010d0f7824 */ /* 0x000fe200008e0609 */
[----:B------:R-:W-:-:S13]  /*6ad0*/  ISETP.GT.AND P1, PT, R3, RZ, P2 ;  /* 0x000000ff0300720c */ /* 0x000fda0001724270 */
[----:B------:R-:W-:Y:S01]  /*6ae0*/  @P1 STG.E.U16 desc[UR36][R10.64+0x70], R84 ;  /* 0x000070540a001986 */ /* 0x000fe2000c101524 */
[----:B------:R-:W-:-:S05]  /*6af0*/  IADD3 R20, P1, R19, R8, RZ ;  /* 0x0000000813147210 */ /* 0x000fca0007f3e0ff */
[----:B------:R-:W-:Y:S01]  /*6b00*/  IMAD.X R21, R13, 0x1, R9, P1 ;  /* 0x000000010d157824 */ /* 0x000fe200008e0609 */
[----:B------:R-:W-:-:S05]  /*6b10*/  IADD3 R12, P1, R19, R10, RZ ;  /* 0x0000000a130c7210 */ /* 0x000fca0007f3e0ff */
[----:B------:R-:W-:Y:S01]  /*6b20*/  IMAD.X R13, R13, 0x1, R11, P1 ;  /* 0x000000010d0d7824 */ /* 0x000fe200008e060b */
[----:B------:R-:W-:-:S04]  /*6b30*/  ISETP.GT.AND P1, PT, R4, 0x39, PT ;  /* 0x000000390400780c */ /* 0x000fc80003f24270 */
[----:B------:R-:W-:-:S13]  /*6b40*/  ISETP.GT.AND P5, PT, R3, RZ, P1 ;  /* 0x000000ff0300720c */ /* 0x000fda0000fa4270 */
[----:B------:R-:W-:Y:S01]  /*6b50*/  @P5 STG.E.U16 desc[UR36][R10.64+0x72], R85 ;  /* 0x000072550a005986 */ /* 0x000fe2000c101524 */
[----:B------:R-:W-:-:S13]  /*6b60*/  ISETP.GT.AND P5, PT, R3, 0x8, P2 ;  /* 0x000000080300780c */ /* 0x000fda00017a4270 */
[----:B------:R-:W-:Y:S01]  /*6b70*/  @P5 STG.E.U16 desc[UR36][R8.64+0x70], R86 ;  /* 0x0000705608005986 */ /* 0x000fe2000c101524 */
[----:B------:R-:W-:-:S13]  /*6b80*/  ISETP.GT.AND P5, PT, R3, 0x8, P1 ;  /* 0x000000080300780c */ /* 0x000fda0000fa4270 */
[----:B------:R0:W-:Y:S01]  /*6b90*/  @P5 STG.E.U16 desc[UR36][R8.64+0x72], R87 ;  /* 0x0000725708005986 */ /* 0x0001e2000c101524 */
[C---:B------:R-:W-:Y:S02]  /*6ba0*/  ISETP.GT.AND P5, PT, R3.reuse, 0x80, P6 ;  /* 0x000000800300780c */ /* 0x040fe400037a4270 */
[----:B------:R-:W-:-:S11]  /*6bb0*/  ISETP.GT.AND P6, PT, R3, 0x88, P6 ;  /* 0x000000880300780c */ /* 0x000fd600037c4270 */
[----:B------:R-:W-:Y:S01]  /*6bc0*/  @P5 STG.E.U16 desc[UR36][R12.64], R24 ;  /* 0x000000180c005986 */ /* 0x000fe2000c101524 */
[----:B------:R-:W-:-:S04]  /*6bd0*/  ISETP.GT.AND P5, PT, R4, 0x1, PT ;  /* 0x000000010400780c */ /* 0x000fc80003fa4270 */
[----:B------:R-:W-:-:S13]  /*6be0*/  ISETP.GT.AND P5, PT, R3, 0x80, P5 ;  /* 0x000000800300780c */ /* 0x000fda0002fa4270 */
[----:B0-----:R-:W-:Y:S02]  /*6bf0*/  @P5 IMAD.MOV.U32 R8, RZ, RZ, R12 ;  /* 0x000000ffff085224 */ /* 0x001fe400078e000c */
[----:B------:R-:W-:-:S05]  /*6c00*/  @P5 IMAD.MOV.U32 R9, RZ, RZ, R13 ;  /* 0x000000ffff095224 */ /* 0x000fca00078e000d */
[----:B------:R0:W-:Y:S01]  /*6c10*/  @P5 STG.E.U16 desc[UR36][R8.64+0x2], R25 ;  /* 0x0000021908005986 */ /* 0x0001e2000c101524 */
[----:B------:R-:W-:-:S03]  /*6c20*/  ISETP.NE.AND P5, PT, R5, RZ, PT ;  /* 0x000000ff0500720c */ /* 0x000fc60003fa5270 */
[----:B------:R-:W-:Y:S01]  /*6c30*/  @P6 STG.E.U16 desc[UR36][R14.64], R26 ;  /* 0x0000001a0e006986 */ /* 0x000fe2000c101524 */
[----:B------:R-:W-:-:S04]  /*6c40*/  ISETP.GT.AND P6, PT, R4, 0x1, PT ;  /* 0x000000010400780c */ /* 0x000fc80003fc4270 */
[----:B------:R-:W-:-:S13]  /*6c50*/  ISETP.GT.AND P6, PT, R3, 0x88, P6 ;  /* 0x000000880300780c */ /* 0x000fda00037c4270 */
[----:B------:R-:W-:Y:S01]  /*6c60*/  @P6 STG.E.U16 desc[UR36][R20.64+0x2], R27 ;  /* 0x0000021b14006986 */ /* 0x000fe2000c101524 */
[----:B------:R-:W-:-:S04]  /*6c70*/  ISETP.GT.AND P6, PT, R4, 0x8, PT ;  /* 0x000000080400780c */ /* 0x000fc80003fc4270 */
[----:B------:R-:W-:-:S13]  /*6c80*/  ISETP.GT.AND P6, PT, R3, 0x80, P6 ;  /* 0x000000800300780c */ /* 0x000fda00037c4270 */
[----:B0-----:R-:W-:Y:S02]  /*6c90*/  @P6 IMAD.MOV.U32 R8, RZ, RZ, R12 ;  /* 0x000000ffff086224 */ /* 0x001fe400078e000c */
[----:B------:R-:W-:-:S05]  /*6ca0*/  @P6 IMAD.MOV.U32 R9, RZ, RZ, R13 ;  /* 0x000000ffff096224 */ /* 0x000fca00078e000d */
[----:B------:R0:W-:Y:S01]  /*6cb0*/  @P6 STG.E.U16 desc[UR36][R8.64+0x10], R28 ;  /* 0x0000101c08006986 */ /* 0x0001e2000c101524 */
[----:B------:R-:W-:-:S04]  /*6cc0*/  ISETP.GT.AND P6, PT, R4, 0x9, PT ;  /* 0x000000090400780c */ /* 0x000fc80003fc4270 */
[----:B------:R-:W-:-:S13]  /*6cd0*/  ISETP.GT.AND P6, PT, R3, 0x80, P6 ;  /* 0x000000800300780c */ /* 0x000fda00037c4270 */
[----:B0-----:R-:W-:Y:S02]  /*6ce0*/  @P6 IMAD.MOV.U32 R8, RZ, RZ, R12 ;  /* 0x000000ffff086224 */ /* 0x001fe400078e000c */
[----:B------:R-:W-:-:S05]  /*6cf0*/  @P6 IMAD.MOV.U32 R9, RZ, RZ, R13 ;  /* 0x000000ffff096224 */ /* 0x000fca00078e000d */
[----:B------:R0:W-:Y:S01]  /*6d00*/  @P6 STG.E.U16 desc[UR36][R8.64+0x12], R29 ;  /* 0x0000121d08006986 */ /* 0x0001e2000c101524 */
[----:B------:R-:W-:-:S04]  /*6d10*/  ISETP.GT.AND P6, PT, R4, 0x8, PT ;  /* 0x000000080400780c */ /* 0x000fc80003fc4270 */
[----:B------:R-:W-:-:S13]  /*6d20*/  ISETP.GT.AND P6, PT, R3, 0x88, P6 ;  /* 0x000000880300780c */ /* 0x000fda00037c4270 */
        /* <DEDUP_REMOVED lines=45> */
[----:B------:R-:W-:Y:S01]  /*7000*/  @P6 STG.E.U16 desc[UR36][R8.64+0x42], R41 ;  /* 0x0000422908006986 */ /* 0x000fe2000c101524 */
[----:B------:R-:W-:-:S04]  /*7010*/  ISETP.GT.AND P6, PT, R4, 0x20, PT ;  /* 0x000000200400780c */ /* 0x000fc80003fc4270 */
[----:B------:R-:W-:-:S13]  /*7020*/  ISETP.GT.AND P6, PT, R3, 0x88, P6 ;  /* 0x000000880300780c */ /* 0x000fda00037c4270 */
[----:B------:R-:W-:Y:S01]  /*7030*/  @P6 STG.E.U16 desc[UR36][R6.64+0x40], R42 ;  /* 0x0000402a06006986 */ /* 0x000fe2000c101524 */
[----:B------:R-:W-:-:S04]  /*7040*/  ISETP.GT.AND P6, PT, R4, 0x21, PT ;  /* 0x000000210400780c */ /* 0x000fc80003fc4270 */
[----:B------:R-:W-:-:S13]  /*7050*/  ISETP.GT.AND P6, PT, R3, 0x88, P6 ;  /* 0x000000880300780c */ /* 0x000fda00037c4270 */
[----:B------:R-:W-:Y:S02]  /*7060*/  @P6 IMAD.MOV.U32 R4, RZ, RZ, R6 ;  /* 0x000000ffff046224 */ /* 0x000fe400078e0006 */
[----:B------:R-:W-:-:S05]  /*7070*/  @P6 IMAD.MOV.U32 R5, RZ, RZ, R7 ;  /* 0x000000ffff056224 */ /* 0x000fca00078e0007 */
[----:B------:R0:W-:Y:S01]  /*7080*/  @P6 STG.E.U16 desc[UR36][R4.64+0x42], R43 ;  /* 0x0000422b04006986 */ /* 0x0001e2000c101524 */
[C---:B------:R-:W-:Y:S02]  /*7090*/  ISETP.GT.AND P6, PT, R3.reuse, 0x80, P5 ;  /* 0x000000800300780c */ /* 0x040fe40002fc4270 */
[----:B------:R-:W-:-:S11]  /*70a0*/  ISETP.GT.AND P5, PT, R3, 0x88, P5 ;  /* 0x000000880300780c */ /* 0x000fd60002fa4270 */
[----:B0-----:R-:W-:Y:S02]  /*70b0*/  @P6 IMAD.MOV.U32 R4, RZ, RZ, R12 ;  /* 0x000000ffff046224 */ /* 0x001fe400078e000c */
[----:B------:R-:W-:-:S05]  /*70c0*/  @P6 IMAD.MOV.U32 R5, RZ, RZ, R13 ;  /* 0x000000ffff056224 */ /* 0x000fca00078e000d */
[----:B------:R0:W-:Y:S01]  /*70d0*/  @P6 STG.E.U16 desc[UR36][R4.64+0x50], R44 ;  /* 0x0000502c04006986 */ /* 0x0001e2000c101524 */
[C---:B------:R-:W-:Y:S02]  /*70e0*/  ISETP.GT.AND P6, PT, R3.reuse, 0x80, P4 ;  /* 0x000000800300780c */ /* 0x040fe400027c4270 */
[----:B------:R-:W-:-:S11]  /*70f0*/  ISETP.GT.AND P4, PT, R3, 0x88, P4 ;  /* 0x000000880300780c */ /* 0x000fd60002784270 */
[----:B0-----:R-:W-:Y:S02]  /*7100*/  @P6 IMAD.MOV.U32 R4, RZ, RZ, R12 ;  /* 0x000000ffff046224 */ /* 0x001fe400078e000c */
[----:B------:R-:W-:-:S05]  /*7110*/  @P6 IMAD.MOV.U32 R5, RZ, RZ, R13 ;  /* 0x000000ffff056224 */ /* 0x000fca00078e000d */
[----:B------:R0:W-:Y:S02]  /*7120*/  @P6 STG.E.U16 desc[UR36][R4.64+0x52], R45 ;  /* 0x0000522d04006986 */ /* 0x0001e4000c101524 */
[----:B0-----:R-:W-:Y:S02]  /*7130*/  @P5 IMAD.MOV.U32 R4, RZ, RZ, R6 ;  /* 0x000000ffff045224 */ /* 0x001fe400078e0006 */
[----:B------:R-:W-:-:S05]  /*7140*/  @P5 IMAD.MOV.U32 R5, RZ, RZ, R7 ;  /* 0x000000ffff055224 */ /* 0x000fca00078e0007 */
[----:B------:R0:W-:Y:S01]  /*7150*/  @P5 STG.E.U16 desc[UR36][R4.64+0x50], R46 ;  /* 0x0000502e04005986 */ /* 0x0001e2000c101524 */
[C---:B------:R-:W-:Y:S02]  /*7160*/  ISETP.GT.AND P5, PT, R3.reuse, 0x80, P3 ;  /* 0x000000800300780c */ /* 0x040fe40001fa4270 */
[----:B------:R-:W-:Y:S01]  /*7170*/  ISETP.GT.AND P3, PT, R3, 0x88, P3 ;  /* 0x000000880300780c */ /* 0x000fe20001f64270 */
        /* <DEDUP_REMOVED lines=17> */
[----:B------:R0:W-:Y:S02]  /*7290*/  @P3 STG.E.U16 desc[UR36][R4.64+0x60], R50 ;  /* 0x0000603204003986 */ /* 0x0001e4000c101524 */
[----:B0-----:R-:W-:Y:S02]  /*72a0*/  @P0 IMAD.MOV.U32 R4, RZ, RZ, R6 ;  /* 0x000000ffff040224 */ /* 0x001fe400078e0006 */
[----:B------:R-:W-:-:S05]  /*72b0*/  @P0 IMAD.MOV.U32 R5, RZ, RZ, R7 ;  /* 0x000000ffff050224 */ /* 0x000fca00078e0007 */
[----:B------:R0:W-:Y:S02]  /*72c0*/  @P0 STG.E.U16 desc[UR36][R4.64+0x62], R51 ;  /* 0x0000623304000986 */ /* 0x0001e4000c101524 */
[----:B0-----:R-:W-:Y:S02]  /*72d0*/  @P5 IMAD.MOV.U32 R4, RZ, RZ, R12 ;  /* 0x000000ffff045224 */ /* 0x001fe400078e000c */
[----:B------:R-:W-:-:S05]  /*72e0*/  @P5 IMAD.MOV.U32 R5, RZ, RZ, R13 ;  /* 0x000000ffff055224 */ /* 0x000fca00078e000d */
[----:B------:R0:W-:Y:S04]  /*72f0*/  @P5 STG.E.U16 desc[UR36][R4.64+0x70], R52 ;  /* 0x0000703404005986 */ /* 0x0001e8000c101524 */
[----:B------:R1:W-:Y:S01]  /*7300*/  @P4 STG.E.U16 desc[UR36][R12.64+0x72], R53 ;  /* 0x000072350c004986 */ /* 0x0003e2000c101524 */
[----:B0-----:R-:W-:Y:S02]  /*7310*/  @P2 IMAD.MOV.U32 R4, RZ, RZ, R6 ;  /* 0x000000ffff042224 */ /* 0x001fe400078e0006 */
[----:B------:R-:W-:-:S05]  /*7320*/  @P2 IMAD.MOV.U32 R5, RZ, RZ, R7 ;  /* 0x000000ffff052224 */ /* 0x000fca00078e0007 */
[----:B------:R1:W-:Y:S04]  /*7330*/  @P2 STG.E.U16 desc[UR36][R4.64+0x70], R54 ;  /* 0x0000703604002986 */ /* 0x0003e8000c101524 */
[----:B------:R1:W-:Y:S02]  /*7340*/  @P1 STG.E.U16 desc[UR36][R6.64+0x72], R55 ;  /* 0x0000723706001986 */ /* 0x0003e4000c101524 */
.L_x_152:
[----:B------:R-:W-:Y:S05]  /*7350*/  BSYNC B0 ;  /* 0x0000000000007941 */ /* 0x000fea0003800000 */
.L_x_28:
[----:B------:R-:W-:Y:S01]  /*7360*/  IADD3 R16, P0, R16, UR38, RZ ;  /* 0x0000002610107c10 */ /* 0x000fe2000ff1e0ff */
[----:B------:R-:W-:Y:S01]  /*7370*/  ULDC.64 UR4, c[0x0][0x650] ;  /* 0x0001940000047ab9 */ /* 0x000fe20000000a00 */
[----:B------:R-:W-:Y:S01]  /*7380*/  PRMT R3, RZ, 0x7610, R3 ;  /* 0x00007610ff037816 */ /* 0x000fe20000000003 */
[----:B------:R-:W-:Y:S01]  /*7390*/  IMAD.MOV.U32 R101, RZ, RZ, -0x1 ;  /* 0xffffffffff657424 */ /* 0x000fe200078e00ff */
[----:B------:R-:W-:Y:S01]  /*73a0*/  IADD3.X R17, R17, UR41, RZ, P0, !PT ;  /* 0x0000002911117c10 */ /* 0x000fe200087fe4ff */
[----:B------:R-:W-:Y:S01]  /*73b0*/  IMAD.MOV.U32 R19, RZ, RZ, -0x1 ;  /* 0xffffffffff137424 */ /* 0x000fe200078e00ff */
[----:B------:R-:W-:-:S04]  /*73c0*/  ISETP.GE.U32.AND P0, PT, R16, UR4, PT ;  /* 0x0000000410007c0c */ /* 0x000fc8000bf06070 */
[----:B------:R-:W-:-:S13]  /*73d0*/  ISETP.GE.U32.AND.EX P0, PT, R17, UR5, PT, P0 ;  /* 0x0000000511007c0c */ /* 0x000fda000bf06100 */
[----:B------:R-:W-:Y:S05]  /*73e0*/  @P0 BRA `(.L_x_153) ;  /* 0x00000004004c0947 */ /* 0x000fea0003800000 */
[----:B0-----:R-:W0:Y:S01]  /*73f0*/  LDC.64 R10, c[0x0][0x628] ;  /* 0x00018a00ff0a7b82 */ /* 0x001e220000000a00 */
[----:B-1----:R-:W1:Y:S01]  /*7400*/  S2R R12, SR_CTAID.X ;  /* 0x00000000000c7919 */ /* 0x002e620000002500 */
[----:B----4-:R-:W-:Y:S02]  /*7410*/  IMAD.MOV.U32 R8, RZ, RZ, R16 ;  /* 0x000000ffff087224 */ /* 0x010fe400078e0010 */
[----:B------:R-:W-:Y:S01]  /*7420*/  IMAD.MOV.U32 R9, RZ, RZ, R17 ;  /* 0x000000ffff097224 */ /* 0x000fe200078e0011 */
[----:B------:R-:W4:Y:S03]  /*7430*/  S2R R20, SR_CTAID.Y ;  /* 0x0000000000147919 */ /* 0x000f260000002600 */
[----:B------:R-:W1:Y:S08]  /*7440*/  LDC R0, c[0x0][0x630] ;  /* 0x00018c00ff007b82 */ /* 0x000e700000000800 */
[----:B------:R-:W1:Y:S01]  /*7450*/  LDC.64 R14, c[0x0][0x620] ;  /* 0x00018800ff0e7b82 */ /* 0x000e620000000a00 */
[----:B0-----:R-:W-:-:S04]  /*7460*/  ISETP.NE.U32.AND P0, PT, R10, RZ, PT ;  /* 0x000000ff0a00720c */ /* 0x001fc80003f05070 */
[----:B------:R-:W-:-:S13]  /*7470*/  ISETP.NE.AND.EX P0, PT, R11, RZ, PT, P0 ;  /* 0x000000ff0b00720c */ /* 0x000fda0003f05300 */
[----:B-1--4-:R-:W-:Y:S05]  /*7480*/  @!P0 BRA `(.L_x_154) ;  /* 0x0000000000288947 */ /* 0x012fea0003800000 */
        /* <DEDUP_REMOVED lines=10> */
.L_x_154:
[-CC-:B------:R-:W-:Y:S01]  /*7530*/  SHF.R.U64 R19, R8, R0.reuse, R9.reuse ;  /* 0x0000000008137219 */ /* 0x180fe20000001209 */
[----:B------:R-:W0:Y:S01]  /*7540*/  LDC.64 R26, c[0x0][0x640] ;  /* 0x00019000ff1a7b82 */ /* 0x000e220000000a00 */
[----:B------:R-:W-:Y:S01]  /*7550*/  SHF.R.U32.HI R0, RZ, R0, R9 ;  /* 0x00000000ff007219 */ /* 0x000fe20000011609 */
[----:B------:R-:W-:Y:S01]  /*7560*/  ULDC UR4, c[0x0][0x150] ;  /* 0x0000540000047ab9 */ /* 0x000fe20000000800 */
[----:B------:R-:W-:Y:S02]  /*7570*/  IADD3 R3, P0, RZ, -R19, RZ ;  /* 0x80000013ff037210 */ /* 0x000fe40007f1e0ff */
[----:B------:R-:W-:-:S03]  /*7580*/  I2FP.F32.U32 R7, R12 ;  /* 0x0000000c00077245 */ /* 0x000fc60000201000 */
[----:B------:R-:W1:Y:S01]  /*7590*/  LDC R6, c[0x0][0x618] ;  /* 0x00018600ff067b82 */ /* 0x000e620000000800 */
[----:B------:R-:W-:Y:S02]  /*75a0*/  IMAD.X R5, RZ, RZ, ~R0, P0 ;  /* 0x000000ffff057224 */ /* 0x000fe400000e0e00 */
[----:B------:R-:W-:Y:S01]  /*75b0*/  FMUL R7, R7, UR4 ;  /* 0x0000000407077c20 */ /* 0x000fe20008400000 */
[----:B------:R-:W-:Y:S01]  /*75c0*/  ULDC UR4, c[0x0][0x154] ;  /* 0x0000550000047ab9 */ /* 0x000fe20000000800 */
[-C--:B------:R-:W-:Y:S02]  /*75d0*/  IMAD R0, R5, R14.reuse, RZ ;  /* 0x0000000e05007224 */ /* 0x080fe400078e02ff */
[C---:B------:R-:W-:Y:S01]  /*75e0*/  IMAD.WIDE.U32 R4, R3.reuse, R14, R16 ;  /* 0x0000000e03047225 */ /* 0x040fe200078e0010 */
[----:B------:R-:W4:Y:S01]  /*75f0*/  LDC R11, c[0x0][0x608] ;  /* 0x00018200ff0b7b82 */ /* 0x000f220000000800 */
[----:B------:R-:W2:Y:S02]  /*7600*/  F2I.U32.TRUNC.NTZ R7, R7 ;  /* 0x0000000700077305 */ /* 0x000ea4000020f000 */
[----:B------:R-:W-:-:S04]  /*7610*/  IMAD R3, R3, R15, R0 ;  /* 0x0000000f03037224 */ /* 0x000fc800078e0200 */
[----:B------:R-:W-:Y:S01]  /*7620*/  IMAD.IADD R3, R5, 0x1, R3 ;  /* 0x0000000105037824 */ /* 0x000fe200078e0203 */
[----:B------:R-:W3:Y:S01]  /*7630*/  LDC R8, c[0x0][0x658] ;  /* 0x00019600ff087b82 */ /* 0x000ee20000000800 */
[----:B------:R-:W-:Y:S02]  /*7640*/  I2FP.F32.U32 R5, R20 ;  /* 0x0000001400057245 */ /* 0x000fe40000201000 */
[----:B0-----:R-:W-:-:S04]  /*7650*/  ISETP.NE.U32.AND P0, PT, R26, RZ, PT ;  /* 0x000000ff1a00720c */ /* 0x001fc80003f05070 */
[----:B------:R-:W-:Y:S01]  /*7660*/  ISETP.NE.AND.EX P0, PT, R27, RZ, PT, P0 ;  /* 0x000000ff1b00720c */ /* 0x000fe20003f05300 */
[----:B------:R-:W0:Y:S01]  /*7670*/  LDC R9, c[0x0][0x144] ;  /* 0x00005100ff097b82 */ /* 0x000e220000000800 */
[-C--:B-1----:R-:W-:Y:S01]  /*7680*/  SHF.R.U32.HI R0, RZ, R6.reuse, R3 ;  /* 0x00000006ff007219 */ /* 0x082fe20000011603 */
[----:B--2---:R-:W-:Y:S01]  /*7690*/  IMAD.MOV R7, RZ, RZ, -R7 ;  /* 0x000000ffff077224 */ /* 0x004fe200078e0a07 */
[----:B------:R-:W-:Y:S01]  /*76a0*/  SHF.R.U64 R13, R4, R6, R3 ;  /* 0x00000006040d7219 */ /* 0x000fe20000001203 */
[----:B------:R-:W-:-:S04]  /*76b0*/  FMUL R6, R5, UR4 ;  /* 0x0000000405067c20 */ /* 0x000fc80008400000 */
[----:B------:R-:W1:Y:S01]  /*76c0*/  LDC R21, c[0x0][0x148] ;  /* 0x00005200ff157b82 */ /* 0x000e620000000800 */
[-CC-:B----4-:R-:W-:Y:S02]  /*76d0*/  SHF.R.U64 R10, R13, R11.reuse, R0.reuse ;  /* 0x0000000b0d0a7219 */ /* 0x190fe40000001200 */
[----:B------:R-:W-:Y:S02]  /*76e0*/  SHF.R.U32.HI R3, RZ, R11, R0 ;  /* 0x0000000bff037219 */ /* 0x000fe40000011600 */
[----:B------:R2:W4:Y:S03]  /*76f0*/  F2I.U32.TRUNC.NTZ R0, R6 ;  /* 0x0000000600007305 */ /* 0x000526000020f000 */
[----:B------:R-:W1:Y:S01]  /*7700*/  LDC R14, c[0x0][0x648] ;  /* 0x00019200ff0e7b82 */ /* 0x000e620000000800 */
[-CC-:B---3--:R-:W-:Y:S02]  /*7710*/  SHF.R.U64 R15, R10, R8.reuse, R3.reuse ;  /* 0x000000080a0f7219 */ /* 0x188fe40000001203 */
[----:B------:R-:W-:-:S03]  /*7720*/  SHF.R.U32.HI R5, RZ, R8, R3 ;  /* 0x00000008ff057219 */ /* 0x000fc60000011603 */
[----:B------:R-:W-:Y:S02]  /*7730*/  IMAD.MOV.U32 R4, RZ, RZ, R15 ;  /* 0x000000ffff047224 */ /* 0x000fe400078e000f */
[----:B------:R-:W3:Y:S01]  /*7740*/  LDC R24, c[0x0][0x638] ;  /* 0x00018e00ff187b82 */ /* 0x000ee20000000800 */
[----:B0-----:R-:W-:-:S07]  /*7750*/  IMAD R25, R9, R7, R12 ;  /* 0x0000000709197224 */ /* 0x001fce00078e020c */
[----:B------:R-:W0:Y:S08]  /*7760*/  LDC R28, c[0x0][0x610] ;  /* 0x00018400ff1c7b82 */ /* 0x000e300000000800 */
[----:B------:R-:W0:Y:S01]  /*7770*/  LDC R29, c[0x0][0x600] ;  /* 0x00018000ff1d7b82 */ /* 0x000e220000000800 */
[----:B--2-4-:R-:W-:Y:S05]  /*7780*/  @!P0 BRA `(.L_x_155) ;  /* 0x0000000000288947 */ /* 0x014fea0003800000 */
[----:B------:R-:W2:Y:S02]  /*7790*/  LDC R4, c[0x0][0x64c] ;  /* 0x00019300ff047b82 */ /* 0x000ea40000000800 */
[----:B--2---:R-:W-:-:S05]  /*77a0*/  IADD3 R3, P0, R15, R4, RZ ;  /* 0x000000040f037210 */ /* 0x004fca0007f1e0ff */
        /* <DEDUP_REMOVED lines=8> */
.L_x_155:
[----:B------:R-:W-:Y:S02]  /*7830*/  ISETP.NE.AND P0, PT, R2, 0x1, PT ;  /* 0x000000010200780c */ /* 0x000fe40003f05270 */
[----:B-1----:R-:W-:Y:S01]  /*7840*/  SHF.R.U64 R3, R4, R14, R5 ;  /* 0x0000000e04037219 */ /* 0x002fe20000001205 */
[----:B------:R-:W-:Y:S01]  /*7850*/  IMAD.MOV R5, RZ, RZ, -R0 ;  /* 0x000000ffff057224 */ /* 0x000fe200078e0a00 */
[----:B------:R-:W-:Y:S02]  /*7860*/  LOP3.LUT R0, R10, R99, RZ, 0xc0, !PT ;  /* 0x000000630a007212 */ /* 0x000fe400078ec0ff */
[----:B------:R-:W-:Y:S01]  /*7870*/  LOP3.LUT R6, R13, R98, RZ, 0xc0, !PT ;  /* 0x000000620d067212 */ /* 0x000fe200078ec0ff */
[----:B------:R-:W-:Y:S02]  /*7880*/  IMAD.MOV R4, RZ, RZ, -R3 ;  /* 0x000000ffff047224 */ /* 0x000fe400078e0a03 */
[----:B------:R-:W-:Y:S02]  /*7890*/  IMAD R0, R91, R3, R0 ;  /* 0x000000035b007224 */ /* 0x000fe400078e0200 */
[----:B---3--:R-:W-:-:S02]  /*78a0*/  IMAD R3, R4, R24, R15 ;  /* 0x0000001804037224 */ /* 0x008fc400078e020f */
[----:B------:R-:W-:Y:S02]  /*78b0*/  @P0 IMAD R25, R21, R5, R20 ;  /* 0x0000000515190224 */ /* 0x000fe400078e0214 */
[----:B0-----:R-:W-:Y:S02]  /*78c0*/  IMAD R5, R3, R29, R6 ;  /* 0x0000001d03057224 */ /* 0x001fe400078e0206 */
[----:B------:R-:W-:Y:S02]  /*78d0*/  IMAD R0, R0, R28, R25 ;  /* 0x0000001c00007224 */ /* 0x000fe400078e0219 */
[----:B------:R-:W-:-:S03]  /*78e0*/  IMAD.MOV.U32 R4, RZ, RZ, 0x1 ;  /* 0x00000001ff047424 */ /* 0x000fc600078e00ff */
[----:B------:R-:W-:Y:S02]  /*78f0*/  SEL R101, R5, R0, !P0 ;  /* 0x0000000005657207 */ /* 0x000fe40004000000 */
[----:B------:R-:W-:Y:S02]  /*7900*/  PRMT R3, R4, 0x7610, R3 ;  /* 0x0000761004037816 */ /* 0x000fe40000000003 */
[----:B------:R-:W-:-:S07]  /*7910*/  SEL R0, R0, R5, !P0 ;  /* 0x0000000500007207 */ /* 0x000fce0004000000 */
.L_x_153:
[----:B------:R-:W-:Y:S01]  /*7920*/  UIADD3 UR42, UR43, UR42, URZ ;  /* 0x0000002a2b2a7290 */ /* 0x000fe2000fffe03f */
[----:B------:R-:W-:Y:S01]  /*7930*/  LOP3.LUT P0, RZ, R3, 0xff, RZ, 0xc0, !PT ;  /* 0x000000ff03ff7812 */ /* 0x000fe2000780c0ff */
[----:B------:R-:W-:Y:S02]  /*7940*/  IMAD.MOV.U32 R109, RZ, RZ, R0 ;  /* 0x000000ffff6d7224 */ /* 0x000fe400078e0000 */
[----:B------:R-:W-:Y:S02]  /*7950*/  USHF.R.U32.HI UR4, URZ, 0x1, UR42 ;  /* 0x000000013f047899 */ /* 0x000fe4000801162a */
[----:B------:R-:W-:Y:S02]  /*7960*/  UISETP.GT.U32.AND UP1, UPT, UR42, 0x1, UPT ;  /* 0x000000012a00788c */ /* 0x000fe4000bf24070 */
[----:B------:R-:W-:Y:S02]  /*7970*/  ULOP3.LUT UR4, UR4, 0x1, URZ, 0xc0, !UPT ;  /* 0x0000000104047892 */ /* 0x000fe4000f8ec03f */
[----:B------:R-:W-:-:S02]  /*7980*/  UISETP.LT.U32.AND UP1, UPT, UR43, 0x2, UP1 ;  /* 0x000000022b00788c */ /* 0x000fc40008f21070 */
[----:B------:R-:W-:Y:S02]  /*7990*/  UISETP.NE.U32.AND UP0, UPT, UR4, 0x1, UPT ;  /* 0x000000010400788c */ /* 0x000fe4000bf05070 */
[----:B------:R-:W-:Y:S02]  /*79a0*/  USEL UR5, URZ, 0x1, !UP1 ;  /* 0x000000013f057887 */ /* 0x000fe4000c800000 */
[----:B------:R-:W-:Y:S02]  /*79b0*/  UISETP.GT.U32.AND UP0, UPT, UR43, 0x1, !UP0 ;  /* 0x000000012b00788c */ /* 0x000fe4000c704070 */
[----:B------:R-:W-:Y:S02]  /*79c0*/  ULOP3.LUT UR42, UR42, 0x1, URZ, 0xc0, !UPT ;  /* 0x000000012a2a7892 */ /* 0x000fe4000f8ec03f */
[----:B------:R-:W-:-:S04]  /*79d0*/  USEL UR4, URZ, 0x1, !UP0 ;  /* 0x000000013f047887 */ /* 0x000fc8000c000000 */
[----:B------:R-:W-:Y:S01]  /*79e0*/  ULOP3.LUT UR40, UR4, UR40, UR5, 0x96, !UPT ;  /* 0x0000002804287292 */ /* 0x000fe2000f8e9605 */
[----:B------:R-:W-:Y:S11]  /*79f0*/  @P0 BRA `(.L_x_156) ;  /* 0xffffff9400f00947 */ /* 0x000ff6000383ffff */
[----:B------:R-:W-:Y:S05]  /*7a00*/  EXIT ;  /* 0x000000000000794d */ /* 0x000fea0003800000 */
.L_x_3:
        /* <DEDUP_REMOVED lines=26> */
.L_x_158:
[--C-:B------:R-:W-:Y:S01]  /*7bb0*/  SHF.R.U64 R14, R12, R20, R13.reuse ;  /* 0x000000140c0e7219 */ /* 0x100fe2000000120d */
[----:B------:R-:W0:Y:S01]  /*7bc0*/  LDC R24, c[0x0][0x618] ;  /* 0x00018600ff187b82 */ /* 0x000e220000000800 */
[----:B------:R-:W-:Y:S01]  /*7bd0*/  I2FP.F32.U32 R8, R6 ;  /* 0x0000000600087245 */ /* 0x000fe20000201000 */
[----:B------:R-:W-:Y:S01]  /*7be0*/  ULDC UR4, c[0x0][0x150] ;  /* 0x0000540000047ab9 */ /* 0x000fe20000000800 */
[----:B------:R-:W-:Y:S02]  /*7bf0*/  SHF.R.U32.HI R7, RZ, R20, R13 ;  /* 0x00000014ff077219 */ /* 0x000fe4000001160d */
[----:B------:R-:W-:Y:S01]  /*7c00*/  IADD3 R11, P0, RZ, -R14, RZ ;  /* 0x8000000eff0b7210 */ /* 0x000fe20007f1e0ff */
[----:B------:R-:W-:Y:S01]  /*7c10*/  FMUL R13, R8, UR4 ;  /* 0x00000004080d7c20 */ /* 0x000fe20008400000 */
[----:B------:R-:W-:Y:S01]  /*7c20*/  ULDC UR4, c[0x0][0x154] ;  /* 0x0000550000047ab9 */ /* 0x000fe20000000800 */
[----:B------:R-:W1:Y:S02]  /*7c30*/  LDC.64 R26, c[0x0][0x640] ;  /* 0x00019000ff1a7b82 */ /* 0x000e640000000a00 */
[----:B------:R-:W-:-:S02]  /*7c40*/  IMAD.X R7, RZ, RZ, ~R7, P0 ;  /* 0x000000ffff077224 */ /* 0x000fc400000e0e07 */
[----:B------:R-:W2:Y:S01]  /*7c50*/  F2I.U32.TRUNC.NTZ R13, R13 ;  /* 0x0000000d000d7305 */ /* 0x000ea2000020f000 */
[----:B------:R-:W-:-:S03]  /*7c60*/  IMAD.WIDE.U32 R8, R11, R22, R16 ;  /* 0x000000160b087225 */ /* 0x000fc600078e0010 */
[----:B------:R-:W3:Y:S01]  /*7c70*/  LDC R15, c[0x0][0x144] ;  /* 0x00005100ff0f7b82 */ /* 0x000ee20000000800 */
[----:B------:R-:W-:-:S04]  /*7c80*/  IMAD R10, R7, R22, RZ ;  /* 0x00000016070a7224 */ /* 0x000fc800078e02ff */
[----:B------:R-:W-:Y:S02]  /*7c90*/  IMAD R7, R11, R23, R10 ;  /* 0x000000170b077224 */ /* 0x000fe400078e020a */
[----:B------:R-:W-:Y:S01]  /*7ca0*/  IMAD.MOV.U32 R10, RZ, RZ, -0x1 ;  /* 0xffffffffff0a7424 */ /* 0x000fe200078e00ff */
[----:B------:R-:W4:Y:S01]  /*7cb0*/  LDC R20, c[0x0][0x608] ;  /* 0x00018200ff147b82 */ /* 0x000f220000000800 */
[----:B------:R-:W-:Y:S01]  /*7cc0*/  IMAD.IADD R7, R9, 0x1, R7 ;  /* 0x0000000109077824 */ /* 0x000fe200078e0207 */
[----:B------:R-:W-:-:S04]  /*7cd0*/  I2FP.F32.U32 R9, R3 ;  /* 0x0000000300097245 */ /* 0x000fc80000201000 */
[-C--:B0-----:R-:W-:Y:S01]  /*7ce0*/  SHF.R.U64 R12, R8, R24.reuse, R7 ;  /* 0x00000018080c7219 */ /* 0x081fe20000001207 */
[----:B--2---:R-:W-:Y:S01]  /*7cf0*/  IMAD.MOV R8, RZ, RZ, -R13 ;  /* 0x000000ffff087224 */ /* 0x004fe200078e0a0d */
[----:B------:R-:W0:Y:S01]  /*7d00*/  LDC R11, c[0x0][0x658] ;  /* 0x00019600ff0b7b82 */ /* 0x000e220000000800 */
[----:B-1----:R-:W-:Y:S01]  /*7d10*/  ISETP.NE.U32.AND P0, PT, R26, RZ, PT ;  /* 0x000000ff1a00720c */ /* 0x002fe20003f05070 */
[----:B------:R-:W-:Y:S01]  /*7d20*/  FMUL R9, R9, UR4 ;  /* 0x0000000409097c20 */ /* 0x000fe20008400000 */
[----:B------:R-:W-:Y:S02]  /*7d30*/  SHF.R.U32.HI R7, RZ, R24, R7 ;  /* 0x00000018ff077219 */ /* 0x000fe40000011607 */
[----:B------:R-:W-:-:S03]  /*7d40*/  ISETP.NE.AND.EX P0, PT, R27, RZ, PT, P0 ;  /* 0x000000ff1b00720c */ /* 0x000fc60003f05300 */
[----:B------:R-:W1:Y:S01]  /*7d50*/  LDC R22, c[0x0][0x148] ;  /* 0x00005200ff167b82 */ /* 0x000e620000000800 */
[----:B---3--:R-:W-:Y:S02]  /*7d60*/  IMAD R23, R15, R8, R6 ;  /* 0x000000080f177224 */ /* 0x008fe400078e0206 */
[----:B------:R-:W-:-:S05]  /*7d70*/  IMAD.MOV.U32 R8, RZ, RZ, 0x1 ;  /* 0x00000001ff087424 */ /* 0x000fca00078e00ff */
[----:B------:R-:W2:Y:S01]  /*7d80*/  LDC R21, c[0x0][0x600] ;  /* 0x00018000ff157b82 */ /* 0x000ea20000000800 */
[-CC-:B----4-:R-:W-:Y:S02]  /*7d90*/  SHF.R.U64 R15, R12, R20.reuse, R7.reuse ;  /* 0x000000140c0f7219 */ /* 0x190fe40000001207 */
[----:B------:R-:W-:Y:S02]  /*7da0*/  SHF.R.U32.HI R6, RZ, R20, R7 ;  /* 0x00000014ff067219 */ /* 0x000fe40000011607 */
[----:B------:R3:W4:Y:S03]  /*7db0*/  F2I.U32.TRUNC.NTZ R20, R9 ;  /* 0x0000000900147305 */ /* 0x000726000020f000 */
[----:B------:R-:W1:Y:S01]  /*7dc0*/  LDC R25, c[0x0][0x648] ;  /* 0x00019200ff197b82 */ /* 0x000e620000000800 */
[-C--:B0-----:R-:W-:Y:S02]  /*7dd0*/  SHF.R.U64 R19, R15, R11.reuse, R6 ;  /* 0x0000000b0f137219 */ /* 0x081fe40000001206 */
[----:B------:R-:W-:-:S02]  /*7de0*/  SHF.L.U32 R10, R10, R11, RZ ;  /* 0x0000000b0a0a7219 */ /* 0x000fc400000006ff */
[-C--:B------:R-:W-:Y:S01]  /*7df0*/  SHF.R.U32.HI R7, RZ, R11.reuse, R6 ;  /* 0x0000000bff077219 */ /* 0x080fe20000011606 */
[----:B------:R-:W-:Y:S01]  /*7e00*/  IMAD.MOV.U32 R6, RZ, RZ, R19 ;  /* 0x000000ffff067224 */ /* 0x000fe200078e0013 */
[----:B------:R-:W-:Y:S01]  /*7e10*/  SHF.L.U32 R24, R8, R11, RZ ;  /* 0x0000000b08187219 */ /* 0x000fe200000006ff */
[----:B------:R-:W0:Y:S01]  /*7e20*/  LDC R28, c[0x0][0x638] ;  /* 0x00018e00ff1c7b82 */ /* 0x000e220000000800 */
[----:B------:R-:W-:-:S07]  /*7e30*/  LOP3.LUT R30, RZ, R10, RZ, 0x33, !PT ;  /* 0x0000000aff1e7212 */ /* 0x000fce00078e33ff */
[----:B------:R-:W0:Y:S01]  /*7e40*/  LDC R29, c[0x0][0x610] ;  /* 0x00018400ff1d7b82 */ /* 0x000e220000000800 */
[----:B---34-:R-:W-:Y:S05]  /*7e50*/  @!P0 BRA `(.L_x_159) ;  /* 0x0000000000288947 */ /* 0x018fea0003800000 */
[----:B------:R-:W3:Y:S02]  /*7e60*/  LDC R6, c[0x0][0x64c] ;  /* 0x00019300ff067b82 */ /* 0x000ee40000000800 */
[----:B---3--:R-:W-:-:S05]  /*7e70*/  IADD3 R11, P0, R19, R6, RZ ;  /* 0x00000006130b7210 */ /* 0x008fca0007f1e0ff */
        /* <DEDUP_REMOVED lines=8> */
.L_x_159:
[----:B------:R-:W-:Y:S01]  /*7f00*/  ISETP.NE.AND P0, PT, R2, 0x1, PT ;  /* 0x000000010200780c */ /* 0x000fe20003f05270 */
[----:B--2---:R-:W-:Y:S01]  /*7f10*/  VIADD R9, R21, 0xffffffff ;  /* 0xffffffff15097836 */ /* 0x004fe20000000000 */
[----:B-1----:R-:W-:Y:S01]  /*7f20*/  SHF.R.U64 R7, R6, R25, R7 ;  /* 0x0000001906077219 */ /* 0x002fe20000001207 */
[----:B------:R-:W-:Y:S01]  /*7f30*/  IMAD.MOV R20, RZ, RZ, -R20 ;  /* 0x000000ffff147224 */ /* 0x000fe200078e0a14 */
[----:B------:R-:W-:Y:S02]  /*7f40*/  LOP3.LUT R6, R15, R30, RZ, 0xc0, !PT ;  /* 0x0000001e0f067212 */ /* 0x000fe400078ec0ff */
[----:B------:R-:W-:Y:S01]  /*7f50*/  LOP3.LUT R12, R12, R9, RZ, 0xc0, !PT ;  /* 0x000000090c0c7212 */ /* 0x000fe200078ec0ff */
[----:B------:R-:W-:Y:S02]  /*7f60*/  IMAD.MOV R8, RZ, RZ, -R7 ;  /* 0x000000ffff087224 */ /* 0x000fe400078e0a07 */
[----:B------:R-:W-:Y:S02]  /*7f70*/  IMAD R6, R24, R7, R6 ;  /* 0x0000000718067224 */ /* 0x000fe400078e0206 */
[----:B------:R-:W-:-:S02]  /*7f80*/  IMAD.MOV.U32 R9, RZ, RZ, 0x1 ;  /* 0x00000001ff097424 */ /* 0x000fc400078e00ff */
[----:B------:R-:W-:Y:S02]  /*7f90*/  @P0 IMAD R23, R22, R20, R3 ;  /* 0x0000001416170224 */ /* 0x000fe400078e0203 */
[----:B0-----:R-:W-:Y:S02]  /*7fa0*/  IMAD R3, R8, R28, R19 ;  /* 0x0000001c08037224 */ /* 0x001fe400078e0213 */
[----:B------:R-:W-:Y:S02]  /*7fb0*/  IMAD R13, R6, R29, R23 ;  /* 0x0000001d060d7224 */ /* 0x000fe400078e0217 */
[----:B------:R-:W-:Y:S02]  /*7fc0*/  IMAD R6, R3, R21, R12 ;  /* 0x0000001503067224 */ /* 0x000fe400078e020c */
[----:B------:R-:W-:-:S03]  /*7fd0*/  IMAD.MOV.U32 R8, RZ, RZ, R14 ;  /* 0x000000ffff087224 */ /* 0x000fc600078e000e */
[----:B------:R-:W-:Y:S02]  /*7fe0*/  SEL R20, R6, R13, !P0 ;  /* 0x0000000d06147207 */ /* 0x000fe40004000000 */
[----:B------:R-:W-:-:S07]  /*7ff0*/  SEL R13, R13, R6, !P0 ;  /* 0x000000060d0d7207 */ /* 0x000fce0004000000 */
.L_x_157:
[----:B------:R-:W-:-:S08]  /*8000*/  NOP ;  /* 0x0000000000007918 */ /* 0x000fd00000000000 */
[----:B------:R-:W0:-:S00]  /*8010*/  USETMAXREG.DEALLOC.CTAPOOL 0x28 ;  /* 0x00000028000079c8 */ /* 0x000e0000080e0500 */
[----:B0-----:R-:W-:-:S13]  /*8020*/  ISETP.NE.AND P0, PT, R0, RZ, PT ;  /* 0x000000ff0000720c */ /* 0x001fda0003f05270 */
[----:B------:R-:W-:Y:S05]  /*8030*/  @P0 EXIT ;  /* 0x000000000000094d */ /* 0x000fea0003800000 */
[----:B------:R-:W-:Y:S01]  /*8040*/  LOP3.LUT P0, RZ, R9, 0xff, RZ, 0xc0, !PT ;  /* 0x000000ff09ff7812 */ /* 0x000fe2000780c0ff */
[----:B------:R-:W-:Y:S02]  /*8050*/  IMAD.MOV.U32 R0, RZ, RZ, 0x1 ;  /* 0x00000001ff007424 */ /* 0x000fe400078e00ff */
[----:B------:R-:W-:-:S10]  /*8060*/  IMAD.MOV.U32 R3, RZ, RZ, RZ ;  /* 0x000000ffff037224 */ /* 0x000fd400078e00ff */
[----:B------:R-:W-:Y:S05]  /*8070*/  @!P0 BRA `(.L_x_160) ;  /* 0x0000000c004c8947 */ /* 0x000fea0003800000 */
[----:B------:R-:W0:Y:S01]  /*8080*/  LDC R0, c[0x0][0x28c] ;  /* 0x0000a300ff007b82 */ /* 0x000e220000000800 */
[----:B------:R-:W-:Y:S01]  /*8090*/  LOP3.LUT P0, RZ, R4, 0x1f, RZ, 0xc0, !PT ;  /* 0x0000001f04ff7812 */ /* 0x000fe2000780c0ff */
[----:B------:R-:W-:Y:S01]  /*80a0*/  ULDC UR5, c[0x0][0x658] ;  /* 0x0001960000057ab9 */ /* 0x000fe20000000800 */
[----:B------:R-:W-:Y:S01]  /*80b0*/  UMOV UR6, 0xffffffff ;  /* 0xffffffff00067882 */ /* 0x000fe20000000000 */
[----:B------:R-:W-:Y:S01]  /*80c0*/  BSSY B0, `(.L_x_160) ;  /* 0x00000ce000007945 */ /* 0x000fe20003800000 */
[----:B------:R-:W-:Y:S01]  /*80d0*/  USHF.L.U32 UR6, UR6, UR5, URZ ;  /* 0x0000000506067299 */ /* 0x000fe2000800063f */
[C---:B------:R-:W-:Y:S01]  /*80e0*/  ISETP.NE.AND P2, PT, R5.reuse, RZ, PT ;  /* 0x000000ff0500720c */ /* 0x040fe20003f45270 */
[----:B------:R-:W-:Y:S01]  /*80f0*/  IMAD.MOV.U32 R11, RZ, RZ, 0x1 ;  /* 0x00000001ff0b7424 */ /* 0x000fe200078e00ff */
[----:B------:R-:W-:Y:S01]  /*8100*/  ISETP.NE.OR P0, PT, R5, RZ, !P0 ;  /* 0x000000ff0500720c */ /* 0x000fe20004705670 */
[----:B------:R-:W-:Y:S01]  /*8110*/  ULDC UR4, c[0x0][0x600] ;  /* 0x0001800000047ab9 */ /* 0x000fe20000000800 */
[----:B------:R-:W-:Y:S01]  /*8120*/  LOP3.LUT R19, R18, 0x2, RZ, 0xfc, !PT ;  /* 0x0000000212137812 */ /* 0x000fe200078efcff */
[----:B------:R-:W-:Y:S01]  /*8130*/  UMOV UR7, 0x1 ;  /* 0x0000000100077882 */ /* 0x000fe20000000000 */
[----:B------:R-:W-:-:S02]  /*8140*/  UIADD3 UR4, UR4, -0x1, URZ ;  /* 0xffffffff04047890 */ /* 0x000fc4000fffe03f */
[----:B------:R-:W-:Y:S02]  /*8150*/  USHF.L.U32 UR5, UR7, UR5, URZ ;  /* 0x0000000507057299 */ /* 0x000fe4000800063f */
[----:B------:R-:W-:Y:S01]  /*8160*/  ULOP3.LUT UR13, URZ, UR6, URZ, 0x33, !UPT ;  /* 0x000000063f0d7292 */ /* 0x000fe2000f8e333f */
[----:B------:R-:W-:Y:S01]  /*8170*/  ULDC.64 UR22, c[0x0][0x198] ;  /* 0x0000660000167ab9 */ /* 0x000fe20000000a00 */
[----:B0-----:R-:W-:-:S05]  /*8180*/  VIADD R0, R0, 0x7f ;  /* 0x0000007f00007836 */ /* 0x001fca0000000000 */
[----:B------:R-:W-:-:S04]  /*8190*/  SHF.R.S32.HI R3, RZ, 0x1f, R0 ;  /* 0x0000001fff037819 */ /* 0x000fc80000011400 */
[----:B------:R-:W-:Y:S01]  /*81a0*/  LEA.HI R3, R3, R0, RZ, 0x7 ;  /* 0x0000000003037211 */ /* 0x000fe200078f38ff */
[----:B------:R-:W-:-:S03]  /*81b0*/  IMAD.MOV.U32 R0, RZ, RZ, 0x1 ;  /* 0x00000001ff007424 */ /* 0x000fc600078e00ff */
[----:B------:R-:W-:Y:S01]  /*81c0*/  SHF.R.S32.HI R12, RZ, 0x7, R3 ;  /* 0x00000007ff0c7819 */ /* 0x000fe20000011403 */
[----:B------:R-:W-:-:S04]  /*81d0*/  IMAD.MOV.U32 R3, RZ, RZ, RZ ;  /* 0x000000ffff037224 */ /* 0x000fc800078e00ff */
[----:B------:R-:W-:-:S07]  /*81e0*/  VIADD R10, R12, 0x1 ;  /* 0x000000010c0a7836 */ /* 0x000fce0000000000 */
.L_x_172:
[----:B------:R-:W-:-:S03]  /*81f0*/  UMOV UR6, 0xffffffff ;  /* 0xffffffff00067882 */ /* 0x000fc60000000000 */
[----:B------:R-:W-:Y:S05]  /*8200*/  BRA.DIV UR6, `(.L_x_161) ;  /* 0x0000000e068c7947 */ /* 0x000fea000b800000 */
[----:B------:R-:W-:-:S13]  /*8210*/  ELECT P6, URZ, PT ;  /* 0x00000000003f782f */ /* 0x000fda00038c0000 */
.L_x_181:
[----:B------:R-:W0:Y:S01]  /*8220*/  LDC R4, c[0x0][0x28c] ;  /* 0x0000a300ff047b82 */ /* 0x000e220000000800 */
[----:B------:R-:W-:Y:S01]  /*8230*/  BSSY B1, `(.L_x_162) ;  /* 0x0000043000017945 */ /* 0x000fe20003800000 */
[----:B0-----:R-:W-:-:S13]  /*8240*/  ISETP.LT.OR P6, PT, R4, 0x1, !P6 ;  /* 0x000000010400780c */ /* 0x001fda00077c1670 */
[----:B------:R-:W-:Y:S05]  /*8250*/  @P6 BRA `(.L_x_163) ;  /* 0x0000000400006947 */ /* 0x000fea0003800000 */
[----:B------:R-:W-:Y:S02]  /*8260*/  IMAD.SHL.U32 R13, R13, 0x100, RZ ;  /* 0x000001000d0d7824 */ /* 0x000fe400078e00ff */
[----:B------:R-:W-:Y:S02]  /*8270*/  IMAD.SHL.U32 R20, R20, 0x40, RZ ;  /* 0x0000004014147824 */ /* 0x000fe400078e00ff */
[----:B------:R-:W-:Y:S02]  /*8280*/  IMAD.MOV.U32 R21, RZ, RZ, RZ ;  /* 0x000000ffff157224 */ /* 0x000fe400078e00ff */
[----:B------:R-:W-:Y:S02]  /*8290*/  IMAD.MOV.U32 R4, RZ, RZ, R10 ;  /* 0x000000ffff047224 */ /* 0x000fe400078e000a */
[----:B------:R-:W-:Y:S02]  /*82a0*/  IMAD.MOV.U32 R5, RZ, RZ, R0 ;  /* 0x000000ffff057224 */ /* 0x000fe400078e0000 */
[----:B------:R-:W-:-:S07]  /*82b0*/  IMAD.MOV.U32 R6, RZ, RZ, R3 ;  /* 0x000000ffff067224 */ /* 0x000fce00078e0003 */
.L_x_167:
[----:B------:R-:W0:Y:S01]  /*82c0*/  S2R R14, SR_CgaCtaId ;  /* 0x00000000000e7919 */ /* 0x000e220000008800 */
[----:B------:R-:W-:Y:S01]  /*82d0*/  MOV R7, 0x400 ;  /* 0x0000040000077802 */ /* 0x000fe20000000f00 */
[----:B------:R-:W1:Y:S03]  /*82e0*/  @!P2 LDC R9, c[0x0][0x500] ;  /* 0x00014000ff09ab82 */ /* 0x000e660000000800 */
[----:B0-----:R-:W-:Y:S02]  /*82f0*/  LEA R15, R14, R7, 0x18 ;  /* 0x000000070e0f7211 */ /* 0x001fe400078ec0ff */
[----:B------:R-:W-:-:S03]  /*8300*/  SHF.L.U32 R7, R5, 0x1f, RZ ;  /* 0x0000001f05077819 */ /* 0x000fc600000006ff */
[----:B------:R-:W-:-:S04]  /*8310*/  IMAD R14, R6, 0x8, R15 ;  /* 0x00000008060e7824 */ /* 0x000fc800078e020f */
[----:B------:R-:W0:Y:S02]  /*8320*/  SYNCS.PHASECHK.TRANS64.TRYWAIT P1, [R14+URZ+0x10], R7 ;  /* 0x000010070e0075a7 */ /* 0x000e24000802017f */
[----:B01----:R-:W-:Y:S05]  /*8330*/  @!P1 BRA `(.L_x_164) ;  /* 0x0000000c00609947 */ /* 0x003fea0003800000 */
.L_x_182:
[----:B0-----:R-:W-:Y:S01]  /*8340*/  PRMT R7, R19, 0x9910, RZ ;  /* 0x0000991013077816 */ /* 0x001fe200000000ff */
[----:B------:R0:W-:Y:S03]  /*8350*/  @!P2 SYNCS.ARRIVE.TRANS64 RZ, [R14+URZ], R9 ;  /* 0x000000090effa9a7 */ /* 0x0001e6000800003f */
[----:B------:R-:W-:-:S13]  /*8360*/  ISETP.NE.AND P1, PT, R7, 0x2, PT ;  /* 0x000000020700780c */ /* 0x000fda0003f25270 */
[----:B0-----:R-:W-:Y:S05]  /*8370*/  @P1 BRA `(.L_x_165) ;  /* 0x0000000000041947 */ /* 0x001fea0003800000 */
[----:B------:R-:W-:Y:S01]  /*8380*/  BPT.TRAP 0x1 ;  /* 0x000000040000795c */ /* 0x000fe20000300000 */
.L_x_165:
[----:B------:R-:W-:Y:S05]  /*8390*/  @P0 BRA `(.L_x_166) ;  /* 0x0000000000040947 */ /* 0x000fea0003800000 */
[----:B------:R-:W-:Y:S01]  /*83a0*/  BPT.TRAP 0x1 ;  /* 0x000000040000795c */ /* 0x000fe20000300000 */
.L_x_166:
[C-C-:B------:R-:W-:Y:S01]  /*83b0*/  IMAD R7, R6.reuse, 0x10000, R15.reuse ;  /* 0x0001000006077824 */ /* 0x140fe200078e020f */
[----:B------:R-:W-:Y:S01]  /*83c0*/  R2UR UR34, R21 ;  /* 0x00000000152272ca */ /* 0x000fe200000e0000 */
[----:B------:R-:W-:Y:S01]  /*83d0*/  IMAD R15, R6, 0x4000, R15 ;  /* 0x00004000060f7824 */ /* 0x000fe200078e020f */
[----:B------:R-:W-:Y:S01]  /*83e0*/  R2UR UR33, R14 ;  /* 0x000000000e2172ca */ /* 0x000fe200000e0000 */
[----:B------:R-:W-:Y:S01]  /*83f0*/  VIADD R4, R4, 0xffffffff ;  /* 0xffffffff04047836 */ /* 0x000fe20000000000 */
[----:B------:R-:W-:Y:S01]  /*8400*/  R2UR UR24, R7 ;  /* 0x00000000071872ca */ /* 0x000fe200000e0000 */
[----:B------:R-:W-:Y:S01]  /*8410*/  UIADD3 UR6, UP0, UR22, 0xf0, URZ ;  /* 0x000000f016067890 */ /* 0x000fe2000ff1e03f */
[----:B------:R-:W-:Y:S01]  /*8420*/  R2UR UR8, R15 ;  /* 0x000000000f0872ca */ /* 0x000fe200000e0000 */
[----:B------:R-:W-:Y:S01]  /*8430*/  UIADD3 UR30, UP1, UR22, 0x1f0, URZ ;  /* 0x000001f0161e7890 */ /* 0x000fe2000ff3e03f */
[----:B------:R-:W-:Y:S01]  /*8440*/  R2UR UR36, R8 ;  /* 0x00000000082472ca */ /* 0x000fe200000e0000 */
[----:B------:R-:W-:Y:S01]  /*8450*/  UIADD3.X UR7, URZ, UR23, URZ, UP0, !UPT ;  /* 0x000000173f077290 */ /* 0x000fe200087fe43f */
[----:B------:R-:W-:Y:S01]  /*8460*/  R2UR UR35, R13 ;  /* 0x000000000d2372ca */ /* 0x000fe200000e0000 */
[----:B------:R-:W-:Y:S01]  /*8470*/  UIADD3.X UR31, URZ, UR23, URZ, UP1, !UPT ;  /* 0x000000173f1f7290 */ /* 0x000fe20008ffe43f */
[----:B------:R-:W-:Y:S01]  /*8480*/  R2UR UR19, R20 ;  /* 0x00000000141372ca */ /* 0x000fe200000e0000 */
[----:B------:R-:W-:Y:S01]  /*8490*/  UIADD3 UR26, UR34, 0x40, URZ ;  /* 0x00000040221a7890 */ /* 0x000fe2000fffe03f */
[----:B------:R-:W-:Y:S01]  /*84a0*/  ISETP.GT.AND P3, PT, R4, 0x1, PT ;  /* 0x000000010400780c */ /* 0x000fe20003f64270 */
[----:B------:R-:W-:Y:S01]  /*84b0*/  VIADD R6, R6, 0x1 ;  /* 0x0000000106067836 */ /* 0x000fe20000000000 */
[----:B------:R-:W-:Y:S01]  /*84c0*/  UMOV UR14, 0x0 ;  /* 0x00000000000e7882 */ /* 0x000fe20000000000 */
[----:B------:R-:W-:Y:S01]  /*84d0*/  UIADD3 UR32, UR24, 0x100, URZ ;  /* 0x0000010018207890 */ /* 0x000fe2000fffe03f */
[----:B------:R-:W-:Y:S01]  /*84e0*/  VIADD R21, R21, 0x80 ;  /* 0x0000008015157836 */ /* 0x000fe20000000000 */
[----:B------:R-:W-:Y:S01]  /*84f0*/  UIADD3 UR24, UR24, 0x8100, URZ ;  /* 0x0000810018187890 */ /* 0x000fe2000fffe03f */
[----:B------:R-:W-:Y:S01]  /*8500*/  ISETP.NE.AND P1, PT, R6, 0x2, PT ;  /* 0x000000020600780c */ /* 0x000fe20003f25270 */
[----:B------:R-:W-:-:S02]  /*8510*/  UIADD3 UR16, UR8, 0x20100, URZ ;  /* 0x0002010008107890 */ /* 0x000fc4000fffe03f */
[----:B------:R-:W-:Y:S01]  /*8520*/  UIADD3 UR8, UR8, 0x22100, URZ ;  /* 0x0002210008087890 */ /* 0x000fe2000fffe03f */
[----:B------:R-:W-:Y:S01]  /*8530*/  SEL R14, RZ, 0x1, P1 ;  /* 0x00000001ff0e7807 */ /* 0x000fe20000800000 */
[----:B------:R-:W-:Y:S01]  /*8540*/  UMOV UR15, 0x10000000 ;  /* 0x10000000000f7882 */ /* 0x000fe20000000000 */
[----:B------:R-:W-:Y:S01]  /*8550*/  UMOV UR25, UR33 ;  /* 0x0000002100197c82 */ /* 0x000fe20008000000 */
[----:B------:R-:W-:Y:S01]  /*8560*/  UMOV UR28, UR36 ;  /* 0x00000024001c7c82 */ /* 0x000fe20008000000 */
[----:B------:R-:W-:Y:S01]  /*8570*/  UMOV UR27, UR35 ;  /* 0x00000023001b7c82 */ /* 0x000fe20008000000 */
[----:B------:R-:W-:Y:S01]  /*8580*/  UMOV UR17, UR33 ;  /* 0x0000002100117c82 */ /* 0x000fe20008000000 */
[----:B------:R-:W-:Y:S01]  /*8590*/  UMOV UR18, UR34 ;  /* 0x0000002200127c82 */ /* 0x000fe20008000000 */
[----:B------:R-:W-:Y:S01]  /*85a0*/  UMOV UR20, UR36 ;  /* 0x0000002400147c82 */ /* 0x000fe20008000000 */
[----:B------:R0:W-:Y:S01]  /*85b0*/  UTMALDG.3D [UR32], [UR6], desc[UR14] ;  /* 0x00000e20060075b4 */ /* 0x0001e20008011000 */
[----:B------:R-:W-:Y:S01]  /*85c0*/  UMOV UR9, UR33 ;  /* 0x0000002100097c82 */ /* 0x000fe20008000000 */
[----:B------:R-:W-:Y:S01]  /*85d0*/  UMOV UR11, UR19 ;  /* 0x00000013000b7c82 */ /* 0x000fe20008000000 */
[----:B------:R-:W-:Y:S01]  /*85e0*/  UMOV UR12, UR36 ;  /* 0x00000024000c7c82 */ /* 0x000fe20008000000 */
[----:B------:R-:W-:Y:S01]  /*85f0*/  UMOV UR10, UR26 ;  /* 0x0000001a000a7c82 */ /* 0x000fe20008000000 */
[----:B------:R-:W-:-:S02]  /*8600*/  LOP3.LUT R5, R5, R14, RZ, 0x3c, !PT ;  /* 0x0000000e05057212 */ /* 0x000fc400078e3cff */
[----:B------:R-:W-:Y:S01]  /*8610*/  SEL R6, R6, RZ, P1 ;  /* 0x000000ff06067207 */ /* 0x000fe20000800000 */
[----:B------:R0:W-:Y:S01]  /*8620*/  UTMALDG.3D [UR24], [UR6], desc[UR14] ;  /* 0x00000e18060075b4 */ /* 0x0001e20008011000 */
[----:B------:R0:W-:Y:S01]  /*8630*/  UTMALDG.3D [UR16], [UR30], desc[UR14] ;  /* 0x00000e101e0075b4 */ /* 0x0001e20008011000 */
[----:B------:R0:W-:Y:S02]  /*8640*/  UTMALDG.3D [UR8], [UR30], desc[UR14] ;  /* 0x00000e081e0075b4 */ /* 0x0001e40008011000 */
[----:B0-----:R-:W-:Y:S05]  /*8650*/  @P3 BRA `(.L_x_167) ;  /* 0xfffffffc00183947 */ /* 0x001fea000383ffff */
.L_x_163:
[----:B------:R-:W-:Y:S05]  /*8660*/  BSYNC B1 ;  /* 0x0000000000017941 */ /* 0x000fea0003800000 */
.L_x_162:
[----:B------:R-:W-:Y:S01]  /*8670*/  LOP3.LUT P3, RZ, R11, 0xff, RZ, 0xc0, !PT ;  /* 0x000000ff0bff7812 */ /* 0x000fe2000786c0ff */
[----:B------:R-:W-:Y:S01]  /*8680*/  IMAD.IADD R3, R12, 0x1, R3 ;  /* 0x000000010c037824 */ /* 0x000fe200078e0203 */
[----:B------:R-:W-:Y:S01]  /*8690*/  IADD3 R16, P4, R16, UR38, RZ ;  /* 0x0000002610107c10 */ /* 0x000fe2000ff9e0ff */
[----:B------:R-:W-:Y:S01]  /*86a0*/  ULDC.64 UR6, c[0x0][0x650] ;  /* 0x0001940000067ab9 */ /* 0x000fe20000000a00 */
[----:B------:R-:W-:Y:S01]  /*86b0*/  BSSY B1, `(.L_x_168) ;  /* 0x000006c000017945 */ /* 0x000fe20003800000 */
[----:B------:R-:W-:Y:S01]  /*86c0*/  IMAD.MOV.U32 R13, RZ, RZ, -0x1 ;  /* 0xffffffffff0d7424 */ /* 0x000fe200078e00ff */
[----:B------:R-:W-:Y:S01]  /*86d0*/  ISETP.GT.U32.AND P1, PT, R3, 0x1, PT ;  /* 0x000000010300780c */ /* 0x000fe20003f24070 */
[----:B------:R-:W-:Y:S01]  /*86e0*/  IMAD.MOV.U32 R20, RZ, RZ, -0x1 ;  /* 0xffffffffff147424 */ /* 0x000fe200078e00ff */
[----:B------:R-:W-:Y:S01]  /*86f0*/  SHF.R.U32.HI R4, RZ, 0x1, R3 ;  /* 0x00000001ff047819 */ /* 0x000fe20000011603 */
[----:B------:R-:W-:Y:S01]  /*8700*/  IMAD.MOV.U32 R8, RZ, RZ, -0x1 ;  /* 0xffffffffff087424 */ /* 0x000fe200078e00ff */
[----:B------:R-:W-:-:S02]  /*8710*/  ISETP.LT.U32.AND P1, PT, R12, 0x2, P1 ;  /* 0x000000020c00780c */ /* 0x000fc40000f21070 */
[----:B------:R-:W-:Y:S01]  /*8720*/  IADD3.X R17, R17, UR41, RZ, P4, !PT ;  /* 0x0000002911117c10 */ /* 0x000fe2000a7fe4ff */
[----:B------:R-:W0:Y:S01]  /*8730*/  @P3 S2R R6, SR_CgaCtaId ;  /* 0x0000000000063919 */ /* 0x000e220000008800 */
[----:B------:R-:W-:Y:S02]  /*8740*/  @P3 MOV R5, 0x400 ;  /* 0x0000040000053802 */ /* 0x000fe40000000f00 */
[----:B------:R-:W-:Y:S02]  /*8750*/  ISETP.GE.U32.AND P4, PT, R16, UR6, PT ;  /* 0x0000000610007c0c */ /* 0x000fe4000bf86070 */
[----:B------:R-:W-:Y:S02]  /*8760*/  LOP3.LUT R4, R4, 0x1, RZ, 0xc0, !PT ;  /* 0x0000000104047812 */ /* 0x000fe400078ec0ff */
[----:B------:R-:W-:Y:S02]  /*8770*/  LOP3.LUT R3, R3, 0x1, RZ, 0xc0, !PT ;  /* 0x0000000103037812 */ /* 0x000fe400078ec0ff */
[----:B------:R-:W-:-:S02]  /*8780*/  PRMT R11, RZ, 0x7610, R11 ;  /* 0x00007610ff0b7816 */ /* 0x000fc4000000000b */
[----:B0-----:R-:W-:-:S04]  /*8790*/  @P3 LEA R5, R6, R5, 0x18 ;  /* 0x0000000506053211 */ /* 0x001fc800078ec0ff */
[----:B------:R0:W-:Y:S01]  /*87a0*/  @P3 SYNCS.ARRIVE.TRANS64.A1T0 RZ, [R5+URZ+0x38], RZ ;  /* 0x000038ff05ff39a7 */ /* 0x0001e2000810003f */
[----:B------:R-:W-:-:S04]  /*87b0*/  ISETP.NE.U32.AND P3, PT, R4, 0x1, PT ;  /* 0x000000010400780c */ /* 0x000fc80003f65070 */
[----:B------:R-:W-:Y:S02]  /*87c0*/  ISETP.GT.U32.AND P3, PT, R12, 0x1, !P3 ;  /* 0x000000010c00780c */ /* 0x000fe40005f64070 */
[----:B0-----:R-:W-:Y:S02]  /*87d0*/  SEL R5, RZ, 0x1, !P1 ;  /* 0x00000001ff057807 */ /* 0x001fe40004800000 */
[----:B------:R-:W-:Y:S02]  /*87e0*/  ISETP.GE.U32.AND.EX P1, PT, R17, UR7, PT, P4 ;  /* 0x0000000711007c0c */ /* 0x000fe4000bf26140 */
[----:B------:R-:W-:-:S04]  /*87f0*/  SEL R4, RZ, 0x1, !P3 ;  /* 0x00000001ff047807 */ /* 0x000fc80005800000 */
[----:B------:R-:W-:Y:S02]  /*8800*/  LOP3.LUT R0, R4, R0, R5, 0x96, !PT ;  /* 0x0000000004007212 */ /* 0x000fe400078e9605 */
[----:B------:R-:W-:-:S05]  /*8810*/  PRMT R4, RZ, 0x7610, R4 ;  /* 0x00007610ff047816 */ /* 0x000fca0000000004 */
[----:B------:R-:W-:Y:S05]  /*8820*/  @P1 BRA `(.L_x_169) ;  /* 0x0000000400501947 */ /* 0x000fea0003800000 */
[----:B------:R-:W-:Y:S01]  /*8830*/  ULDC.64 UR6, c[0x0][0x628] ;  /* 0x00018a0000067ab9 */ /* 0x000fe20000000a00 */
[----:B------:R-:W0:Y:S01]  /*8840*/  S2R R14, SR_CTAID.X ;  /* 0x00000000000e7919 */ /* 0x000e220000002500 */
[----:B------:R-:W-:Y:S01]  /*8850*/  ISETP.NE.U32.AND P1, PT, RZ, UR6, PT ;  /* 0x00000006ff007c0c */ /* 0x000fe2000bf25070 */
[----:B------:R-:W-:Y:S01]  /*8860*/  ULDC UR9, c[0x0][0x630] ;  /* 0x00018c0000097ab9 */ /* 0x000fe20000000800 */
[----:B------:R-:W-:Y:S01]  /*8870*/  IMAD.MOV.U32 R4, RZ, RZ, R16 ;  /* 0x000000ffff047224 */ /* 0x000fe200078e0010 */
[----:B------:R-:W1:Y:S01]  /*8880*/  S2R R13, SR_CTAID.Y ;  /* 0x00000000000d7919 */ /* 0x000e620000002600 */
[----:B------:R-:W-:Y:S01]  /*8890*/  ISETP.NE.AND.EX P1, PT, RZ, UR7, PT, P1 ;  /* 0x00000007ff007c0c */ /* 0x000fe2000bf25310 */
[----:B------:R-:W-:-:S12]  /*88a0*/  IMAD.MOV.U32 R5, RZ, RZ, R17 ;  /* 0x000000ffff057224 */ /* 0x000fd800078e0011 */
[----:B------:R-:W-:Y:S05]  /*88b0*/  @!P1 BRA `(.L_x_170) ;  /* 0x0000000000289947 */ /* 0x000fea0003800000 */
[----:B------:R-:W-:Y:S02]  /*88c0*/  ULDC UR8, c[0x0][0x634] ;  /* 0x00018d0000087ab9 */ /* 0x000fe40000000800 */
[----:B------:R-:W-:-:S05]  /*88d0*/  IADD3 R9, P1, R16, UR8, RZ ;  /* 0x0000000810097c10 */ /* 0x000fca000ff3e0ff */
[----:B------:R-:W-:-:S04]  /*88e0*/  IMAD.X R15, RZ, RZ, R17, P1 ;  /* 0x000000ffff0f7224 */ /* 0x000fc800008e0611 */
[----:B------:R-:W-:-:S04]  /*88f0*/  IMAD.WIDE.U32 R6, R15, UR6, RZ ;  /* 0x000000060f067c25 */ /* 0x000fc8000f8e00ff */
[----:B------:R-:W-:-:S04]  /*8900*/  IMAD.WIDE.U32 R6, P1, R9, UR7, R6 ;  /* 0x0000000709067c25 */ /* 0x000fc8000f820006 */
[----:B------:R-:W-:-:S04]  /*8910*/  IMAD.WIDE.U32 R8, R9, UR6, RZ ;  /* 0x0000000609087c25 */ /* 0x000fc8000f8e00ff */
[----:B------:R-:W-:Y:S01]  /*8920*/  IMAD.X R5, RZ, RZ, RZ, P1 ;  /* 0x000000ffff057224 */ /* 0x000fe200008e06ff */
[----:B------:R-:W-:Y:S01]  /*8930*/  IADD3 RZ, P1, R9, R6, RZ ;  /* 0x0000000609ff7210 */ /* 0x000fe20007f3e0ff */
[----:B------:R-:W-:-:S04]  /*8940*/  IMAD.MOV.U32 R4, RZ, RZ, R7 ;  /* 0x000000ffff047224 */ /* 0x000fc800078e0007 */
[----:B------:R-:W-:-:S08]  /*8950*/  IMAD.WIDE.U32.X R4, R15, UR7, R4, P1 ;  /* 0x000000070f047c25 */ /* 0x000fd000088e0404 */
.L_x_170:
[--C-:B------:R-:W-:Y:S01]  /*8960*/  SHF.R.U64 R8, R4, UR9, R5.reuse ;  /* 0x0000000904087c19 */ /* 0x100fe20008001205 */
[----:B------:R-:W-:Y:S01]  /*8970*/  ULDC.64 UR6, c[0x0][0x620] ;  /* 0x0001880000067ab9 */ /* 0x000fe20000000a00 */
[----:B------:R-:W-:Y:S01]  /*8980*/  SHF.R.U32.HI R4, RZ, UR9, R5 ;  /* 0x00000009ff047c19 */ /* 0x000fe20008011605 */
[----:B------:R-:W2:Y:S01]  /*8990*/  LDC R25, c[0x0][0x144] ;  /* 0x00005100ff197b82 */ /* 0x000ea20000000800 */
[----:B------:R-:W-:Y:S01]  /*89a0*/  IADD3 R7, P1, RZ, -R8, RZ ;  /* 0x80000008ff077210 */ /* 0x000fe20007f3e0ff */
[----:B------:R-:W-:Y:S01]  /*89b0*/  ULDC.64 UR10, c[0x0][0x640] ;  /* 0x00019000000a7ab9 */ /* 0x000fe20000000a00 */
[----:B0-----:R-:W-:Y:S01]  /*89c0*/  I2FP.F32.U32 R9, R14 ;  /* 0x0000000e00097245 */ /* 0x001fe20000201000 */
[----:B------:R-:W-:Y:S02]  /*89d0*/  ULDC UR8, c[0x0][0x608] ;  /* 0x0001820000087ab9 */ /* 0x000fe40000000800 */
[----:B------:R-:W-:Y:S01]  /*89e0*/  IMAD.X R4, RZ, RZ, ~R4, P1 ;  /* 0x000000ffff047224 */ /* 0x000fe200008e0e04 */
[----:B------:R-:W-:Y:S01]  /*89f0*/  ISETP.NE.U32.AND P1, PT, RZ, UR10, PT ;  /* 0x0000000aff007c0c */ /* 0x000fe2000bf25070 */
[----:B------:R-:W0:Y:S02]  /*8a00*/  LDC R20, c[0x0][0x148] ;  /* 0x00005200ff147b82 */ /* 0x000e240000000800 */
[----:B------:R-:W-:Y:S01]  /*8a10*/  IMAD R6, R4, UR6, RZ ;  /* 0x0000000604067c24 */ /* 0x000fe2000f8e02ff */
[----:B------:R-:W-:Y:S01]  /*8a20*/  ISETP.NE.AND.EX P1, PT, RZ, UR11, PT, P1 ;  /* 0x0000000bff007c0c */ /* 0x000fe2000bf25310 */
[----:B------:R-:W-:Y:S01]  /*8a30*/  IMAD.WIDE.U32 R4, R7, UR6, R16 ;  /* 0x0000000607047c25 */ /* 0x000fe2000f8e0010 */
[----:B------:R-:W-:-:S03]  /*8a40*/  ULDC UR6, c[0x0][0x150] ;  /* 0x0000540000067ab9 */ /* 0x000fc60000000800 */
[----:B------:R-:W-:Y:S02]  /*8a50*/  IMAD R7, R7, UR7, R6 ;  /* 0x0000000707077c24 */ /* 0x000fe4000f8e0206 */
[----:B------:R-:W-:Y:S01]  /*8a60*/  FMUL R6, R9, UR6 ;  /* 0x0000000609067c20 */ /* 0x000fe20008400000 */
[----:B------:R-:W-:Y:S01]  /*8a70*/  ULDC UR6, c[0x0][0x618] ;  /* 0x0001860000067ab9 */ /* 0x000fe20000000800 */
[----:B------:R-:W-:Y:S01]  /*8a80*/  ULDC UR7, c[0x0][0x154] ;  /* 0x0000550000077ab9 */ /* 0x000fe20000000800 */
[----:B------:R-:W-:-:S03]  /*8a90*/  IMAD.IADD R5, R5, 0x1, R7 ;  /* 0x0000000105057824 */ /* 0x000fc600078e0207 */
[----:B------:R-:W3:Y:S02]  /*8aa0*/  F2I.U32.TRUNC.NTZ R6, R6 ;  /* 0x0000000600067305 */ /* 0x000ee4000020f000 */
[----:B------:R-:W-:Y:S02]  /*8ab0*/  SHF.R.U64 R9, R4, UR6, R5 ;  /* 0x0000000604097c19 */ /* 0x000fe40008001205 */
[----:B-1----:R-:W-:-:S05]  /*8ac0*/  I2FP.F32.U32 R4, R13 ;  /* 0x0000000d00047245 */ /* 0x002fca0000201000 */
[----:B------:R-:W-:Y:S01]  /*8ad0*/  FMUL R22, R4, UR7 ;  /* 0x0000000704167c20 */ /* 0x000fe20008400000 */
[----:B------:R-:W-:Y:S01]  /*8ae0*/  SHF.R.U32.HI R4, RZ, UR6, R5 ;  /* 0x00000006ff047c19 */ /* 0x000fe20008011605 */
[----:B------:R-:W-:-:S03]  /*8af0*/  ULDC UR6, c[0x0][0x658] ;  /* 0x0001960000067ab9 */ /* 0x000fc60000000800 */
[--C-:B------:R-:W-:Y:S01]  /*8b00*/  SHF.R.U64 R21, R9, UR8, R4.reuse ;  /* 0x0000000809157c19 */ /* 0x100fe20008001204 */
[----:B------:R-:W1:Y:S01]  /*8b10*/  F2I.U32.TRUNC.NTZ R22, R22 ;  /* 0x0000001600167305 */ /* 0x000e62000020f000 */
[----:B------:R-:W-:Y:S01]  /*8b20*/  SHF.R.U32.HI R4, RZ, UR8, R4 ;  /* 0x00000008ff047c19 */ /* 0x000fe20008011604 */
[----:B---3--:R-:W-:-:S03]  /*8b30*/  IMAD.MOV R6, RZ, RZ, -R6 ;  /* 0x000000ffff067224 */ /* 0x008fc600078e0a06 */
[----:B------:R-:W-:Y:S01]  /*8b40*/  SHF.R.U64 R15, R21, UR6, R4 ;  /* 0x00000006150f7c19 */ /* 0x000fe20008001204 */
[----:B--2---:R-:W-:Y:S01]  /*8b50*/  IMAD R14, R25, R6, R14 ;  /* 0x00000006190e7224 */ /* 0x004fe200078e020e */
[----:B------:R-:W-:-:S03]  /*8b60*/  SHF.R.U32.HI R23, RZ, UR6, R4 ;  /* 0x00000006ff177c19 */ /* 0x000fc60008011604 */
[----:B------:R-:W-:Y:S02]  /*8b70*/  IMAD.MOV.U32 R4, RZ, RZ, R15 ;  /* 0x000000ffff047224 */ /* 0x000fe400078e000f */
[----:B------:R-:W-:Y:S01]  /*8b80*/  IMAD.MOV.U32 R5, RZ, RZ, R23 ;  /* 0x000000ffff057224 */ /* 0x000fe200078e0017 */
[----:B-1----:R-:W-:Y:S06]  /*8b90*/  @!P1 BRA `(.L_x_171) ;  /* 0x0000000000289947 */ /* 0x002fec0003800000 */
[----:B------:R-:W-:Y:S02]  /*8ba0*/  ULDC UR6, c[0x0][0x64c] ;  /* 0x0001930000067ab9 */ /* 0x000fe40000000800 */
[----:B------:R-:W-:-:S05]  /*8bb0*/  IADD3 R5, P1, R15, UR6, RZ ;  /* 0x000000060f057c10 */ /* 0x000fca000ff3e0ff */
[----:B------:R-:W-:-:S04]  /*8bc0*/  IMAD.X R23, RZ, RZ, R23, P1 ;  /* 0x000000ffff177224 */ /* 0x000fc800008e0617 */
[----:B------:R-:W-:-:S04]  /*8bd0*/  IMAD.WIDE.U32 R6, R23, UR10, RZ ;  /* 0x0000000a17067c25 */ /* 0x000fc8000f8e00ff */
[----:B------:R-:W-:-:S04]  /*8be0*/  IMAD.WIDE.U32 R6, P1, R5, UR11, R6 ;  /* 0x0000000b05067c25 */ /* 0x000fc8000f820006 */
[----:B------:R-:W-:-:S04]  /*8bf0*/  IMAD.WIDE.U32 R4, R5, UR10, RZ ;  /* 0x0000000a05047c25 */ /* 0x000fc8000f8e00ff */
[----:B------:R-:W-:Y:S01]  /*8c00*/  IMAD.MOV.U32 R4, RZ, RZ, R7 ;  /* 0x000000ffff047224 */ /* 0x000fe200078e0007 */
[----:B------:R-:W-:Y:S01]  /*8c10*/  IADD3 RZ, P3, R5, R6, RZ ;  /* 0x0000000605ff7210 */ /* 0x000fe20007f7e0ff */
[----:B------:R-:W-:-:S04]  /*8c20*/  IMAD.X R5, RZ, RZ, RZ, P1 ;  /* 0x000000ffff057224 */ /* 0x000fc800008e06ff */
[----:B------:R-:W-:-:S08]  /*8c30*/  IMAD.WIDE.U32.X R4, R23, UR11, R4, P3 ;  /* 0x0000000b17047c25 */ /* 0x000fd000098e0404 */
.L_x_171:
[----:B------:R-:W-:Y:S01]  /*8c40*/  ISETP.NE.AND P1, PT, R2, 0x1, PT ;  /* 0x000000010200780c */ /* 0x000fe20003f25270 */
[----:B------:R-:W-:Y:S01]  /*8c50*/  ULDC UR6, c[0x0][0x648] ;  /* 0x0001920000067ab9 */ /* 0x000fe20000000800 */
[----:B------:R-:W-:Y:S01]  /*8c60*/  LOP3.LUT R21, R21, UR13, RZ, 0xc0, !PT ;  /* 0x0000000d15157c12 */ /* 0x000fe2000f8ec0ff */
[----:B------:R-:W-:Y:S01]  /*8c70*/  IMAD.MOV R22, RZ, RZ, -R22 ;  /* 0x000000ffff167224 */ /* 0x000fe200078e0a16 */
[----:B------:R-:W-:Y:S01]  /*8c80*/  SHF.R.U64 R4, R4, UR6, R5 ;  /* 0x0000000604047c19 */ /* 0x000fe20008001205 */
[----:B------:R-:W-:Y:S01]  /*8c90*/  ULDC UR6, c[0x0][0x638] ;  /* 0x00018e0000067ab9 */ /* 0x000fe20000000800 */
[----:B------:R-:W-:Y:S01]  /*8ca0*/  ULDC UR7, c[0x0][0x610] ;  /* 0x0001840000077ab9 */ /* 0x000fe20000000800 */
[----:B------:R-:W-:Y:S02]  /*8cb0*/  IMAD.MOV.U32 R5, RZ, RZ, 0x1 ;  /* 0x00000001ff057424 */ /* 0x000fe400078e00ff */
[----:B------:R-:W-:Y:S02]  /*8cc0*/  IMAD.MOV R6, RZ, RZ, -R4 ;  /* 0x000000ffff067224 */ /* 0x000fe400078e0a04 */
[----:B------:R-:W-:Y:S01]  /*8cd0*/  IMAD R21, R4, UR5, R21 ;  /* 0x0000000504157c24 */ /* 0x000fe2000f8e0215 */
[----:B------:R-:W-:Y:S01]  /*8ce0*/  LOP3.LUT R4, R9, UR4, RZ, 0xc0, !PT ;  /* 0x0000000409047c12 */ /* 0x000fe2000f8ec0ff */
[----:B0-----:R-:W-:-:S02]  /*8cf0*/  @P1 IMAD R14, R20, R22, R13 ;  /* 0x00000016140e1224 */ /* 0x001fc400078e020d */
[----:B------:R-:W-:Y:S01]  /*8d00*/  IMAD R15, R6, UR6, R15 ;  /* 0x00000006060f7c24 */ /* 0x000fe2000f8e020f */
[----:B------:R-:W-:Y:S01]  /*8d10*/  ULDC UR6, c[0x0][0x600] ;  /* 0x0001800000067ab9 */ /* 0x000fe20000000800 */
[----:B------:R-:W-:Y:S02]  /*8d20*/  IMAD R14, R21, UR7, R14 ;  /* 0x00000007150e7c24 */ /* 0x000fe4000f8e020e */
[--C-:B------:R-:W-:Y:S01]  /*8d30*/  IMAD R15, R15, UR6, R4.reuse ;  /* 0x000000060f0f7c24 */ /* 0x100fe2000f8e0204 */
[----:B------:R-:W-:-:S04]  /*8d40*/  PRMT R4, R5, 0x7610, R4 ;  /* 0x0000761005047816 */ /* 0x000fc80000000004 */
[----:B------:R-:W-:Y:S02]  /*8d50*/  SEL R20, R15, R14, !P1 ;  /* 0x0000000e0f147207 */ /* 0x000fe40004800000 */
[----:B------:R-:W-:-:S07]  /*8d60*/  SEL R13, R14, R15, !P1 ;  /* 0x0000000f0e0d7207 */ /* 0x000fce0004800000 */
.L_x_169:
[----:B------:R-:W-:Y:S05]  /*8d70*/  BSYNC B1 ;  /* 0x0000000000017941 */ /* 0x000fea0003800000 */
.L_x_168:
[----:B------:R-:W-:-:S13]  /*8d80*/  LOP3.LUT P1, RZ, R4, 0xff, RZ, 0xc0, !PT ;  /* 0x000000ff04ff7812 */ /* 0x000fda000782c0ff */
[----:B------:R-:W-:Y:S05]  /*8d90*/  @P1 BRA `(.L_x_172) ;  /* 0xfffffff400141947 */ /* 0x000fea000383ffff */
[----:B------:R-:W-:Y:S05]  /*8da0*/  BSYNC B0 ;  /* 0x0000000000007941 */ /* 0x000fea0003800000 */
.L_x_160:
[----:B------:R-:W-:-:S03]  /*8db0*/  UMOV UR6, 0xffffffff ;  /* 0xffffffff00067882 */ /* 0x000fc60000000000 */
[----:B------:R-:W-:Y:S05]  /*8dc0*/  BRA.DIV UR6, `(.L_x_173) ;  /* 0x0000000206d07947 */ /* 0x000fea000b800000 */
[----:B------:R-:W-:-:S13]  /*8dd0*/  ELECT P6, URZ, PT ;  /* 0x00000000003f782f */ /* 0x000fda00038c0000 */
.L_x_185:
[----:B------:R-:W-:Y:S04]  /*8de0*/  BSSY B0, `(.L_x_174) ;  /* 0x0000019000007945 */ /* 0x000fe80003800000 */
[----:B------:R-:W-:Y:S05]  /*8df0*/  @!P6 BRA `(.L_x_175) ;  /* 0x00000000005ce947 */ /* 0x000fea0003800000 */
[----:B------:R-:W-:-:S04]  /*8e00*/  LOP3.LUT R18, R18, 0x2, RZ, 0xfc, !PT ;  /* 0x0000000212127812 */ /* 0x000fc800078efcff */
[----:B------:R-:W-:-:S13]  /*8e10*/  ISETP.NE.AND P0, PT, R18, 0x3, PT ;  /* 0x000000031200780c */ /* 0x000fda0003f05270 */
[----:B------:R-:W-:Y:S05]  /*8e20*/  @!P0 BRA `(.L_x_176) ;  /* 0x0000000000048947 */ /* 0x000fea0003800000 */
[----:B------:R-:W-:Y:S01]  /*8e30*/  BPT.TRAP 0x1 ;  /* 0x000000040000795c */ /* 0x000fe20000300000 */
.L_x_176:
[----:B------:R-:W0:Y:S01]  /*8e40*/  S2R R5, SR_CgaCtaId ;  /* 0x0000000000057919 */ /* 0x000e220000008800 */
[----:B------:R-:W-:Y:S02]  /*8e50*/  MOV R2, 0x400 ;  /* 0x0000040000027802 */ /* 0x000fe40000000f00 */
[----:B------:R-:W-:Y:S02]  /*8e60*/  SHF.L.U32 R4, R0, 0x1f, RZ ;  /* 0x0000001f00047819 */ /* 0x000fe400000006ff */
[----:B0-----:R-:W-:-:S05]  /*8e70*/  LEA R2, R5, R2, 0x18 ;  /* 0x0000000205027211 */ /* 0x001fca00078ec0ff */
[----:B------:R-:W-:-:S04]  /*8e80*/  VIADD R2, R2, 0x10 ;  /* 0x0000001002027836 */ /* 0x000fc80000000000 */
[C---:B------:R-:W-:Y:S02]  /*8e90*/  IMAD R7, R3.reuse, 0x8, R2 ;  /* 0x0000000803077824 */ /* 0x040fe400078e0202 */
[----:B------:R-:W-:Y:S02]  /*8ea0*/  VIADD R3, R3, 0x1 ;  /* 0x0000000103037836 */ /* 0x000fe40000000000 */
[----:B------:R-:W0:Y:S03]  /*8eb0*/  SYNCS.PHASECHK.TRANS64.TRYWAIT P0, [R7+URZ], R4 ;  /* 0x00000004070075a7 */ /* 0x000e26000800017f */
[----:B------:R-:W-:-:S04]  /*8ec0*/  ISETP.NE.AND P1, PT, R3, 0x2, PT ;  /* 0x000000020300780c */ /* 0x000fc80003f25270 */
[----:B------:R-:W-:Y:S02]  /*8ed0*/  SEL R5, RZ, 0x1, P1 ;  /* 0x00000001ff057807 */ /* 0x000fe40000800000 */
[----:B------:R-:W-:Y:S02]  /*8ee0*/  SEL R3, R3, RZ, P1 ;  /* 0x000000ff03037207 */ /* 0x000fe40000800000 */
[----:B------:R-:W-:Y:S01]  /*8ef0*/  LOP3.LUT R0, R0, R5, RZ, 0x3c, !PT ;  /* 0x0000000500007212 */ /* 0x000fe200078e3cff */
[----:B0-----:R-:W-:Y:S06]  /*8f00*/  @!P0 BRA `(.L_x_177) ;  /* 0x0000000000a08947 */ /* 0x001fec0003800000 */
.L_x_186:
[----:B------:R-:W-:Y:S01]  /*8f10*/  IMAD R3, R3, 0x8, R2 ;  /* 0x0000000803037824 */ /* 0x000fe200078e0202 */
[----:B------:R-:W-:-:S07]  /*8f20*/  SHF.L.U32 R0, R0, 0x1f, RZ ;  /* 0x0000001f00007819 */ /* 0x000fce00000006ff */
.L_x_178:
[----:B-1----:R1:W2:Y:S02]  /*8f30*/  SYNCS.PHASECHK.TRANS64.TRYWAIT P0, [R3+URZ], R0 ;  /* 0x00000000030075a7 */ /* 0x0022a4000800017f */
[----:B--2---:R-:W-:Y:S05]  /*8f40*/  @!P0 NANOSLEEP.SYNCS 0x989680 ;  /* 0x009896800000895d */ /* 0x004fea0003900000 */
[----:B------:R-:W2:Y:S02]  /*8f50*/  @!P0 SYNCS.PHASECHK.TRANS64 P0, [R3+URZ], R0 ;  /* 0x00000000030085a7 */ /* 0x000ea4000800007f */
[----:B--2---:R-:W-:Y:S05]  /*8f60*/  @!P0 BRA `(.L_x_178) ;  /* 0xfffffffc00f08947 */ /* 0x004fea000383ffff */
.L_x_175:
[----:B------:R-:W-:Y:S05]  /*8f70*/  BSYNC B0 ;  /* 0x0000000000007941 */ /* 0x000fea0003800000 */
.L_x_174:
[----:B------:R-:W-:Y:S05]  /*8f80*/  EXIT ;  /* 0x000000000000794d */ /* 0x000fea0003800000 */
.L_x_17:
[----:B-1----:R1:W2:Y:S02]  /*8f90*/  SYNCS.PHASECHK.TRANS64.TRYWAIT P1, [R3+URZ], R0 ;  /* 0x00000000030075a7 */ /* 0x0022a4000802017f */
[----:B--2---:R-:W-:Y:S05]  /*8fa0*/  @!P1 NANOSLEEP.SYNCS 0x989680 ;  /* 0x009896800000995d */ /* 0x004fea0003900000 */
[----:B------:R-:W2:Y:S02]  /*8fb0*/  @!P1 SYNCS.PHASECHK.TRANS64 P1, [R3+URZ], R0 ;  /* 0x00000000030095a7 */ /* 0x000ea4000802007f */
[----:B--2---:R-:W-:Y:S05]  /*8fc0*/  @!P1 BRA `(.L_x_17) ;  /* 0xfffffffc00f09947 */ /* 0x004fea000383ffff */
[----:B------:R-:W-:Y:S05]  /*8fd0*/  BRA `(.L_x_16) ;  /* 0xffffff8400347947 */ /* 0x000fea000383ffff */
.L_x_22:
[----:B-1----:R-:W-:-:S04]  /*8fe0*/  IMAD.U32 R4, RZ, RZ, UR4 ;  /* 0x00000004ff047e24 */ /* 0x002fc8000f8e00ff */
[----:B------:R1:W2:Y:S03]  /*8ff0*/  SYNCS.PHASECHK.TRANS64.TRYWAIT P1, [R4+URZ], R3 ;  /* 0x00000003040075a7 */ /* 0x0002a6000802017f */
[----:B--2---:R-:W-:Y:S05]  /*9000*/  @!P1 NANOSLEEP.SYNCS 0x989680 ;  /* 0x009896800000995d */ /* 0x004fea0003900000 */
[----:B------:R-:W2:Y:S02]  /*9010*/  @!P1 SYNCS.PHASECHK.TRANS64 P1, [R4+URZ], R3 ;  /* 0x00000003040095a7 */ /* 0x000ea4000802007f */
[----:B--2---:R-:W-:Y:S05]  /*9020*/  @!P1 BRA `(.L_x_22) ;  /* 0xfffffffc00ec9947 */ /* 0x004fea000383ffff */
[----:B------:R-:W-:Y:S05]  /*9030*/  BRA `(.L_x_21) ;  /* 0xffffff8c00387947 */ /* 0x000fea000383ffff */
.L_x_161:
[----:B------:R-:W-:Y:S01]  /*9040*/  BSSY B1, `(.L_x_179) ;  /* 0x0000006000017945 */ /* 0x000fe20003800000 */
[----:B------:R-:W-:-:S07]  /*9050*/  IMAD.MOV.U32 R15, RZ, RZ, -0x1 ;  /* 0xffffffffff0f7424 */ /* 0x000fce00078e00ff */
[----:B------:R-:W-:Y:S05]  /*9060*/  WARPSYNC.COLLECTIVE R15, `(.L_x_180) ;  /* 0x000000000f0c7348 */ /* 0x000fea0003c00000 */
[----:B------:R-:W-:Y:S02]  /*9070*/  ELECT P6, UR62, PT ;  /* 0x00000000003e782f */ /* 0x000fe400038c0000 */
[----:B------:R-:W-:Y:S01]  /*9080*/  MOV R14, UR62 ;  /* 0x0000003e000e7c02 */ /* 0x000fe20008000f00 */
[----:B------:R-:W-:Y:S10]  /*9090*/  ENDCOLLECTIVE ;  /* 0x000000000000791b */ /* 0x000ff40003800000 */
.L_x_180:
[----:B------:R-:W-:Y:S05]  /*90a0*/  BSYNC B1 ;  /* 0x0000000000017941 */ /* 0x000fea0003800000 */
.L_x_179:
[----:B------:R-:W-:Y:S05]  /*90b0*/  BRA `(.L_x_181) ;  /* 0xfffffff000587947 */ /* 0x000fea000383ffff */
.L_x_164:
[----:B0-----:R0:W1:Y:S02]  /*90c0*/  SYNCS.PHASECHK.TRANS64.TRYWAIT P1, [R14+URZ+0x10], R7 ;  /* 0x000010070e0075a7 */ /* 0x001064000802017f */
[----:B-1----:R-:W-:Y:S05]  /*90d0*/  @!P1 NANOSLEEP.SYNCS 0x989680 ;  /* 0x009896800000995d */ /* 0x002fea0003900000 */
[----:B------:R-:W1:Y:S02]  /*90e0*/  @!P1 SYNCS.PHASECHK.TRANS64 P1, [R14+URZ+0x10], R7 ;  /* 0x000010070e0095a7 */ /* 0x000e64000802007f */
[----:B-1----:R-:W-:Y:S05]  /*90f0*/  @!P1 BRA `(.L_x_164) ;  /* 0xfffffffc00f09947 */ /* 0x002fea000383ffff */
[----:B------:R-:W-:Y:S05]  /*9100*/  BRA `(.L_x_182) ;  /* 0xfffffff0008c7947 */ /* 0x000fea000383ffff */
.L_x_173:
[----:B------:R-:W-:Y:S01]  /*9110*/  BSSY B0, `(.L_x_183) ;  /* 0x0000006000007945 */ /* 0x000fe20003800000 */
[----:B------:R-:W-:-:S07]  /*9120*/  IMAD.MOV.U32 R15, RZ, RZ, -0x1 ;  /* 0xffffffffff0f7424 */ /* 0x000fce00078e00ff */
[----:B------:R-:W-:Y:S05]  /*9130*/  WARPSYNC.COLLECTIVE R15, `(.L_x_184) ;  /* 0x000000000f0c7348 */ /* 0x000fea0003c00000 */
[----:B------:R-:W-:Y:S02]  /*9140*/  ELECT P6, UR62, PT ;  /* 0x00000000003e782f */ /* 0x000fe400038c0000 */
[----:B------:R-:W-:Y:S01]  /*9150*/  MOV R14, UR62 ;  /* 0x0000003e000e7c02 */ /* 0x000fe20008000f00 */
[----:B------:R-:W-:Y:S10]  /*9160*/  ENDCOLLECTIVE ;  /* 0x000000000000791b */ /* 0x000ff40003800000 */
.L_x_184:
[----:B------:R-:W-:Y:S05]  /*9170*/  BSYNC B0 ;  /* 0x0000000000007941 */ /* 0x000fea0003800000 */
.L_x_183:
[----:B------:R-:W-:Y:S05]  /*9180*/  BRA `(.L_x_185) ;  /* 0xfffffffc00147947 */ /* 0x000fea000383ffff */
.L_x_177:
[----:B0-----:R0:W1:Y:S02]  /*9190*/  SYNCS.PHASECHK.TRANS64.TRYWAIT P0, [R7+URZ], R4 ;  /* 0x00000004070075a7 */ /* 0x001064000800017f */
[----:B-1----:R-:W-:Y:S05]  /*91a0*/  @!P0 NANOSLEEP.SYNCS 0x989680 ;  /* 0x009896800000895d */ /* 0x002fea0003900000 */
[----:B------:R-:W1:Y:S02]  /*91b0*/  @!P0 SYNCS.PHASECHK.TRANS64 P0, [R7+URZ], R4 ;  /* 0x00000004070085a7 */ /* 0x000e64000800007f */
[----:B-1----:R-:W-:Y:S05]  /*91c0*/  @!P0 BRA `(.L_x_177) ;  /* 0xfffffffc00f08947 */ /* 0x002fea000383ffff */
[----:B------:R-:W-:Y:S05]  /*91d0*/  BRA `(.L_x_186) ;  /* 0xfffffffc004c7947 */ /* 0x000fea000383ffff */
.L_x_187:
[----:B------:R-:W-:-:S00]  /*91e0*/  BRA `(.L_x_187) ;  /* 0xfffffffc00fc7947 */ /* 0x000fc0000383ffff */
[----:B------:R-:W-:-:S00]  /*91f0*/  NOP ;  /* 0x0000000000007918 */ /* 0x000fc00000000000 */
        /* <DEDUP_REMOVED lines=8> */
.L_x_188:


//--------------------- .nv.global.init           --------------------------
	.section	.nv.global.init,"aw",@progbits
.nv.global.init:
	.type		$str$22,@object
	.size		$str$22,($str$23 - $str$22)
$str$22:
        /*0000*/ 	.byte	0x6b, 0x5f, 0x74, 0x69, 0x6c, 0x65, 0x5f, 0x63, 0x6f, 0x75, 0x6e, 0x74, 0x20, 0x3e, 0x3d, 0x20
        /*0010*/ 	.byte	0x31, 0x00
	.type		$str$23,@object
	.size		$str$23,(__unnamed_1 - $str$23)
$str$23:
        /*0012*/ 	.byte	0x2f, 0x74, 0x6d, 0x70, 0x2f, 0x63, 0x75, 0x74, 0x6c, 0x61, 0x73, 0x73, 0x5f, 0x73, 0x77, 0x65
        /*0022*/ 	.byte	0x65, 0x70, 0x5f, 0x73, 0x72, 0x63, 0x2f, 0x69, 0x6e, 0x63, 0x6c, 0x75, 0x64, 0x65, 0x2f, 0x63
        /*0032*/ 	.byte	0x75, 0x74, 0x6c, 0x61, 0x73, 0x73, 0x2f, 0x67, 0x65, 0x6d, 0x6d, 0x2f, 0x63, 0x6f, 0x6c, 0x6c
        /*0042*/ 	.byte	0x65, 0x63, 0x74, 0x69, 0x76, 0x65, 0x2f, 0x73, 0x6d, 0x39, 0x30, 0x5f, 0x6d, 0x6d, 0x61, 0x5f
        /*0052*/ 	.byte	0x74, 0x6d, 0x61, 0x5f, 0x67, 0x6d, 0x6d, 0x61, 0x5f, 0x73, 0x73, 0x5f, 0x77, 0x61, 0x72, 0x70
        /*0062*/ 	.byte	0x73, 0x70, 0x65, 0x63, 0x69, 0x61, 0x6c, 0x69, 0x7a, 0x65, 0x64, 0x2e, 0x68, 0x70, 0x70, 0x00
	.type		__unnamed_1,@object
	.size		__unnamed_1,(.L_0 - __unnamed_1)
__unnamed_1:
        /*0072*/ 	.byte	0x76, 0x6f, 0x69, 0x64, 0x20, 0x63, 0x75, 0x74, 0x6c, 0x61, 0x73, 0x73, 0x3a, 0x3a, 0x67, 0x65
        /* <DEDUP_REMOVED lines=180> */
        /*0bc2*/ 	.byte	0x74, 0x79, 0x5d, 0x00
.L_0:


//--------------------- .nv.shared._ZN7cutlass13device_kernelINS_4gemm6kernel13GemmUniversalIN4cute5tupleIJiiiiEEENS1_10collective13CollectiveMmaINS1_34MainloopSm90TmaGmmaWarpSpecializedILi2ENS5_IJNS4_1CILi1EEESB_SB_EEENS1_35KernelTmaWarpSpecializedCooperativeEEENS5_IJNSA_ILi256EEENSA_ILi64EEENSA_ILi128EEEEEENS_10bfloat16_tENS5_IJlSB_lEEESJ_SK_NS4_8TiledMMAINS4_8MMA_AtomIJNS4_4SM904GMMA27MMA_64x64x16_F32BF16BF16_SSILNSO_5MajorE0ELSQ_0ELNSO_7ScaleInE1ELSR_1EEEEEENS4_6LayoutINS5_IJNSA_ILi2EEESB_SB_EEENS5_IJSB_NSA_ILi0EEESX_EEEEENS5_IJNS4_10UnderscoreES10_S10_EEEEENS4_13SM90_TMA_LOADENS4_14ComposedLayoutINS4_7SwizzleILi3ELi4ELi3EEENS4_18smem_ptr_flag_bitsILi16EEENSU_INS5_IJNSA_ILi8EEESG_EEENS5_IJSG_SB_EEEEEEEvNS4_8identityES13_S1D_vS1E_EENS_8epilogue10collective6detail29Sm90TmaWarpSpecializedAdapterINS1H_15DefaultEpilogueISJ_SK_SK_NS1G_6thread17LinearCombinationISJ_Li1EffLNS1L_9ScaleType4KindE0ELNS_15FloatRoundStyleE2ESJ_EENS1_15EpilogueDefaultEEEEEvvEEEEvNT_6ParamsE --------------------------
	.section	.nv.shared._ZN7cutlass13device_kernelINS_4gemm6kernel13GemmUniversalIN4cute5tupleIJiiiiEEENS1_10collective13CollectiveMmaINS1_34MainloopSm90TmaGmmaWarpSpecializedILi2ENS5_IJNS4_1CILi1EEESB_SB_EEENS1_35KernelTmaWarpSpecializedCooperativeEEENS5_IJNSA_ILi256EEENSA_ILi64EEENSA_ILi128EEEEEENS_10bfloat16_tENS5_IJlSB_lEEESJ_SK_NS4_8TiledMMAINS4_8MMA_AtomIJNS4_4SM904GMMA27MMA_64x64x16_F32BF16BF16_SSILNSO_5MajorE0ELSQ_0ELNSO_7ScaleInE1ELSR_1EEEEEENS4_6LayoutINS5_IJNSA_ILi2EEESB_SB_EEENS5_IJSB_NSA_ILi0EEESX_EEEEENS5_IJNS4_10UnderscoreES10_S10_EEEEENS4_13SM90_TMA_LOADENS4_14ComposedLayoutINS4_7SwizzleILi3ELi4ELi3EEENS4_18smem_ptr_flag_bitsILi16EEENSU_INS5_IJNSA_ILi8EEESG_EEENS5_IJSG_SB_EEEEEEEvNS4_8identityES13_S1D_vS1E_EENS_8epilogue10collective6detail29Sm90TmaWarpSpecializedAdapterINS1H_15DefaultEpilogueISJ_SK_SK_NS1G_6thread17LinearCombinationISJ_Li1EffLNS1L_9ScaleType4KindE0ELNS_15FloatRoundStyleE2ESJ_EENS1_15EpilogueDefaultEEEEEvvEEEEvNT_6ParamsE,"aw",@nobits
	.sectionflags	@""
	.align	16
	.zero		1024


//--------------------- .nv.shared.reserved.0     --------------------------
	.section	.nv.shared.reserved.0,"aw",@nobits
	.weak		__nv_reservedSMEM_offset_0_alias
	.size		__nv_reservedSMEM_offset_0_alias, 0, 0
	.other		__nv_reservedSMEM_offset_0_alias,@"STO_CUDA_RESERVED_SHARED STV_DEFAULT"
__nv_reservedSMEM_offset_0_alias:
	.zero		0


//--------------------- .nv.global                --------------------------
	.section	.nv.global,"aw",@nobits
.nv.global:
	.type		_ZN40_INTERNAL_7062c1ba_4_k_cu_ed402684_295504cute1_E,@object
	.size		_ZN40_INTERNAL_7062c1ba_4_k_cu_ed402684_295504cute1_E,(_ZN40_INTERNAL_7062c1ba_4_k_cu_ed402684_295504cuda3std3__45__cpo6cbeginE - _ZN40_INTERNAL_7062c1ba_4_k_cu_ed402684_295504cute1_E)
_ZN40_INTERNAL_7062c1ba_4_k_cu_ed402684_295504cute1_E:
	.zero		1
	.type		_ZN40_INTERNAL_7062c1ba_4_k_cu_ed402684_295504cuda3std3__45__cpo6cbeginE,@object
	.size		_ZN40_INTERNAL_7062c1ba_4_k_cu_ed402684_295504cuda3std3__45__cpo6cbeginE,(_ZN40_INTERNAL_7062c1ba_4_k_cu_ed402684_295504cuda3std3__48in_placeE - _ZN40_INTERNAL_7062c1ba_4_k_cu_ed402684_295504cuda3std3__45__cpo6cbeginE)
_ZN40_INTERNAL_7062c1ba_4_k_cu_ed402684_295504cuda3std3__45__cpo6cbeginE:
	.zero		1
	.type		_ZN40_INTERNAL_7062c1ba_4_k_cu_ed402684_295504cuda3std3__48in_placeE,@object
	.size		_ZN40_INTERNAL_7062c1ba_4_k_cu_ed402684_295504cuda3std3__48in_placeE,(_ZN40_INTERNAL_7062c1ba_4_k_cu_ed402684_295504cuda3std6ranges3__45__cpo9iter_moveE - _ZN40_INTERNAL_7062c1ba_4_k_cu_ed402684_295504cuda3std3__48in_placeE)
_ZN40_INTERNAL_7062c1ba_4_k_cu_ed402684_295504cuda3std3__48in_placeE:
	.zero		1
	.type		_ZN40_INTERNAL_7062c1ba_4_k_cu_ed402684_295504cuda3std6ranges3__45__cpo9iter_moveE,@object
	.size		_ZN40_INTERNAL_7062c1ba_4_k_cu_ed402684_295504cuda3std6ranges3__45__cpo9iter_moveE,(_ZN40_INTERNAL_7062c1ba_4_k_cu_ed402684_295504cuda3std3__45__cpo5beginE - _ZN40_INTERNAL_7062c1ba_4_k_cu_ed402684_295504cuda3std6ranges3__45__cpo9iter_moveE)
_ZN40_INTERNAL_7062c1ba_4_k_cu_ed402684_295504cuda3std6ranges3__45__cpo9iter_moveE:
	.zero		1
	.type		_ZN40_INTERNAL_7062c1ba_4_k_cu_ed402684_295504cuda3std3__45__cpo5beginE,@object
	.size		_ZN40_INTERNAL_7062c1ba_4_k_cu_ed402684_295504cuda3std3__45__cpo5beginE,(_ZN40_INTERNAL_7062c1ba_4_k_cu_ed402684_295504cuda3std3__442_GLOBAL__N__7062c1ba_4_k_cu_ed402684_295506ignoreE - _ZN40_INTERNAL_7062c1ba_4_k_cu_ed402684_295504cuda3std3__45__cpo5beginE)
_ZN40_INTERNAL_7062c1ba_4_k_cu_ed402684_295504cuda3std3__45__cpo5beginE:
	.zero		1
	.type		_ZN40_INTERNAL_7062c1ba_4_k_cu_ed402684_295504cuda3std3__442_GLOBAL__N__7062c1ba_4_k_cu_ed402684_295506ignoreE,@object
	.size		_ZN40_INTERNAL_7062c1ba_4_k_cu_ed402684_295504cuda3std3__442_GLOBAL__N__7062c1ba_4_k_cu_ed402684_295506ignoreE,(_ZN40_INTERNAL_7062c1ba_4_k_cu_ed402684_295504cute7productE - _ZN40_INTERNAL_7062c1ba_4_k_cu_ed402684_295504cuda3std3__442_GLOBAL__N__7062c1ba_4_k_cu_ed402684_295506ignoreE)
_ZN40_INTERNAL_7062c1ba_4_k_cu_ed402684_295504cuda3std3__442_GLOBAL__N__7062c1ba_4_k_cu_ed402684_295506ignoreE:
	.zero		1
	.type		_ZN40_INTERNAL_7062c1ba_4_k_cu_ed402684_295504cute7productE,@object
	.size		_ZN40_INTERNAL_7062c1ba_4_k_cu_ed402684_295504cute7productE,(_ZN40_INTERNAL_7062c1ba_4_k_cu_ed402684_295504cuda3std3__45__cpo3endE - _ZN40_INTERNAL_7062c1ba_4_k_cu_ed402684_295504cute7productE)
_ZN40_INTERNAL_7062c1ba_4_k_cu_ed402684_295504cute7productE:
	.zero		1
	.type		_ZN40_INTERNAL_7062c1ba_4_k_cu_ed402684_295504cuda3std3__45__cpo3endE,@object
	.size		_ZN40_INTERNAL_7062c1ba_4_k_cu_ed402684_295504cuda3std3__45__cpo3endE,(_ZN40_INTERNAL_7062c1ba_4_k_cu_ed402684_295504cuda3std3__419piecewise_constructE - _ZN40_INTERNAL_7062c1ba_4_k_cu_ed402684_295504cuda3std3__45__cpo3endE)
_ZN40_INTERNAL_7062c1ba_4_k_cu_ed402684_295504cuda3std3__45__cpo3endE:
	.zero		1
	.type		_ZN40_INTERNAL_7062c1ba_4_k_cu_ed402684_295504cuda3std3__419piecewise_constructE,@object
	.size		_ZN40_INTERNAL_7062c1ba_4_k_cu_ed402684_295504cuda3std3__419piecewise_constructE,(_ZN40_INTERNAL_7062c1ba_4_k_cu_ed402684_295504cuda3std3__45__cpo4cendE - _ZN40_INTERNAL_7062c1ba_4_k_cu_ed402684_295504cuda3std3__419piecewise_constructE)
_ZN40_INTERNAL_7062c1ba_4_k_cu_ed402684_295504cuda3std3__419piecewise_constructE:
	.zero		1
	.type		_ZN40_INTERNAL_7062c1ba_4_k_cu_ed402684_295504cuda3std3__45__cpo4cendE,@object
	.size		_ZN40_INTERNAL_7062c1ba_4_k_cu_ed402684_295504cuda3std3__45__cpo4cendE,(_ZN40_INTERNAL_7062c1ba_4_k_cu_ed402684_295504cuda3std6ranges3__45__cpo4swapE - _ZN40_INTERNAL_7062c1ba_4_k_cu_ed402684_295504cuda3std3__45__cpo4cendE)
_ZN40_INTERNAL_7062c1ba_4_k_cu_ed402684_295504cuda3std3__45__cpo4cendE:
	.zero		1
	.type		_ZN40_INTERNAL_7062c1ba_4_k_cu_ed402684_295504cuda3std6ranges3__45__cpo4swapE,@object
	.size		_ZN40_INTERNAL_7062c1ba_4_k_cu_ed402684_295504cuda3std6ranges3__45__cpo4swapE,(.L_8 - _ZN40_INTERNAL_7062c1ba_4_k_cu_ed402684_295504cuda3std6ranges3__45__cpo4swapE)
_ZN40_INTERNAL_7062c1ba_4_k_cu_ed402684_295504cuda3std6ranges3__45__cpo4swapE:
	.zero		1
.L_8:


//--------------------- .nv.constant0._ZN7cutlass13device_kernelINS_4gemm6kernel13GemmUniversalIN4cute5tupleIJiiiiEEENS1_10collective13CollectiveMmaINS1_34MainloopSm90TmaGmmaWarpSpecializedILi2ENS5_IJNS4_1CILi1EEESB_SB_EEENS1_35KernelTmaWarpSpecializedCooperativeEEENS5_IJNSA_ILi256EEENSA_ILi64EEENSA_ILi128EEEEEENS_10bfloat16_tENS5_IJlSB_lEEESJ_SK_NS4_8TiledMMAINS4_8MMA_AtomIJNS4_4SM904GMMA27MMA_64x64x16_F32BF16BF16_SSILNSO_5MajorE0ELSQ_0ELNSO_7ScaleInE1ELSR_1EEEEEENS4_6LayoutINS5_IJNSA_ILi2EEESB_SB_EEENS5_IJSB_NSA_ILi0EEESX_EEEEENS5_IJNS4_10UnderscoreES10_S10_EEEEENS4_13SM90_TMA_LOADENS4_14ComposedLayoutINS4_7SwizzleILi3ELi4ELi3EEENS4_18smem_ptr_flag_bitsILi16EEENSU_INS5_IJNSA_ILi8EEESG_EEENS5_IJSG_SB_EEEEEEEvNS4_8identityES13_S1D_vS1E_EENS_8epilogue10collective6detail29Sm90TmaWarpSpecializedAdapterINS1H_15DefaultEpilogueISJ_SK_SK_NS1G_6thread17LinearCombinationISJ_Li1EffLNS1L_9ScaleType4KindE0ELNS_15FloatRoundStyleE2ESJ_EENS1_15EpilogueDefaultEEEEEvvEEEEvNT_6ParamsE --------------------------
	.section	.nv.constant0._ZN7cutlass13device_kernelINS_4gemm6kernel13GemmUniversalIN4cute5tupleIJiiiiEEENS1_10collective13CollectiveMmaINS1_34MainloopSm90TmaGmmaWarpSpecializedILi2ENS5_IJNS4_1CILi1EEESB_SB_EEENS1_35KernelTmaWarpSpecializedCooperativeEEENS5_IJNSA_ILi256EEENSA_ILi64EEENSA_ILi128EEEEEENS_10bfloat16_tENS5_IJlSB_lEEESJ_SK_NS4_8TiledMMAINS4_8MMA_AtomIJNS4_4SM904GMMA27MMA_64x64x16_F32BF16BF16_SSILNSO_5MajorE0ELSQ_0ELNSO_7ScaleInE1ELSR_1EEEEEENS4_6LayoutINS5_IJNSA_ILi2EEESB_SB_EEENS5_IJSB_NSA_ILi0EEESX_EEEEENS5_IJNS4_10UnderscoreES10_S10_EEEEENS4_13SM90_TMA_LOADENS4_14ComposedLayoutINS4_7SwizzleILi3ELi4ELi3EEENS4_18smem_ptr_flag_bitsILi16EEENSU_INS5_IJNSA_ILi8EEESG_EEENS5_IJSG_SB_EEEEEEEvNS4_8identityES13_S1D_vS1E_EENS_8epilogue10collective6detail29Sm90TmaWarpSpecializedAdapterINS1H_15DefaultEpilogueISJ_SK_SK_NS1G_6thread17LinearCombinationISJ_Li1EffLNS1L_9ScaleType4KindE0ELNS_15FloatRoundStyleE2ESJ_EENS1_15EpilogueDefaultEEEEEvvEEEEvNT_6ParamsE,"a",@progbits
	.sectionflags	@""
	.align	4
.nv.constant0._ZN7cutlass13device_kernelINS_4gemm6kernel13GemmUniversalIN4cute5tupleIJiiiiEEENS1_10collective13CollectiveMmaINS1_34MainloopSm90TmaGmmaWarpSpecializedILi2ENS5_IJNS4_1CILi1EEESB_SB_EEENS1_35KernelTmaWarpSpecializedCooperativeEEENS5_IJNSA_ILi256EEENSA_ILi64EEENSA_ILi128EEEEEENS_10bfloat16_tENS5_IJlSB_lEEESJ_SK_NS4_8TiledMMAINS4_8MMA_AtomIJNS4_4SM904GMMA27MMA_64x64x16_F32BF16BF16_SSILNSO_5MajorE0ELSQ_0ELNSO_7ScaleInE1ELSR_1EEEEEENS4_6LayoutINS5_IJNSA_ILi2EEESB_SB_EEENS5_IJSB_NSA_ILi0EEESX_EEEEENS5_IJNS4_10UnderscoreES10_S10_EEEEENS4_13SM90_TMA_LOADENS4_14ComposedLayoutINS4_7SwizzleILi3ELi4ELi3EEENS4_18smem_ptr_flag_bitsILi16EEENSU_INS5_IJNSA_ILi8EEESG_EEENS5_IJSG_SB_EEEEEEEvNS4_8identityES13_S1D_vS1E_EENS_8epilogue10collective6detail29Sm90TmaWarpSpecializedAdapterINS1H_15DefaultEpilogueISJ_SK_SK_NS1G_6thread17LinearCombinationISJ_Li1EffLNS1L_9ScaleType4KindE0ELNS_15FloatRoundStyleE2ESJ_EENS1_15EpilogueDefaultEEEEEvvEEEEvNT_6ParamsE:
	.zero		1664


//--------------------- SYMBOLS --------------------------

	.type		.nv.reservedSmem.offset0,@object
	.size		.nv.reservedSmem.offset0,0x4
	.type		__assertfail,@function
